// auto-generated by cutlass_sweep.fmha — config: {"arch": "sm_90", "direction": "fwd", "dtype": "fp16", "head_dim": 192, "mask": "none", "schedule": "tma", "tile_kv": 128, "tile_q": 64}
#include "cutlass/cutlass.h"
#include "cute/tensor.hpp"
#include "cutlass/device_kernel.h"
#include "cutlass/kernel_hardware_info.h"
#include "88_hopper_fmha/collective/fmha_fusion.hpp"
#include "88_hopper_fmha/kernel/fmha_kernel_builder.hpp"

using namespace cute;
using Element = cutlass::half_t;
using TileShape = Shape<_64, _128, _192>;
using StrideQ = cute::tuple<int, _1, cute::tuple<int, int>>;
using StrideK = cute::tuple<int, _1, cute::tuple<int, int>>;
using StrideV = cute::tuple<int, cute::_1, cute::tuple<int, int>>;

using Kernel = typename cutlass::fmha::kernel::FmhaBuilder<
    Element, float, float,
    TileShape, StrideQ, StrideK, StrideV,
    cutlass::fmha::collective::DefaultFusion,
    cutlass::gemm::KernelTma
  >::Kernel;

auto* _anchor = &cutlass::device_kernel<Kernel>;


// ===== COMPILED SASS (sm_90a) =====

	.target	sm_90a

	.elftype	@"ET_EXEC"


//--------------------- .note.nv.tkinfo           --------------------------
	.section	.note.nv.tkinfo,"",@"SHT_NOTE"
	.sectionflags	@"SHF_NOTE_NV_TKINFO"
	.tkinfo
        /*0018*/ 	.word	0x00000002
        /*0030*/ 	.string	""
        /*0030*/ 	.string	"ptxas"
        /*0030*/ 	.string	"Cuda compilation tools, release 13.0, V13.0.88"
        /*0030*/ 	.string	"Build cuda_13.0.r13.0/compiler.36424714_0"
        /*0030*/ 	.string	"-arch sm_90a -m 64 "



//--------------------- .note.nv.cuinfo           --------------------------
	.section	.note.nv.cuinfo,"",@"SHT_NOTE"
	.sectionflags	@"SHF_NOTE_NV_CUINFO"
        /*0018*/ 	.short	0x0002
        /*001a*/ 	.short	0x005a
        /*001c*/ 	.short	0x0082
	.zero		2


//--------------------- .nv.info                  --------------------------
	.section	.nv.info,"",@"SHT_CUDA_INFO"
	.align	4


	//----- nvinfo : EIATTR_REGCOUNT
	.align		4
        /*0000*/ 	.byte	0x04, 0x2f
        /*0002*/ 	.short	(.L_16 - .L_15)
	.align		4
.L_15:
        /*0004*/ 	.word	index@(_ZN7cutlass13device_kernelINS_4fmha6kernel13FmhaKernelTmaINS1_10collective15FmhaMainloopTmaINS_6half_tEfN4cute5tupleIJNS7_1CILi64EEENS9_ILi128EEENS9_ILi192EEEEEENS4_13DefaultFusionEJEEENS4_15FmhaFwdEpilogueIS6_fNS8_IJSA_SC_SB_EEEEEJEEEEEvNT_6ParamsE)
        /*0008*/ 	.word	0x000000cb


	//----- nvinfo : EIATTR_FRAME_SIZE
	.align		4
.L_16:
        /*000c*/ 	.byte	0x04, 0x11
        /*000e*/ 	.short	(.L_18 - .L_17)
	.align		4
.L_17:
        /*0010*/ 	.word	index@($__internal_0_$__cuda_sm20_rcp_rn_f32_slowpath)
        /*0014*/ 	.word	0x00000000


	//----- nvinfo : EIATTR_FRAME_SIZE
	.align		4
.L_18:
        /*0018*/ 	.byte	0x04, 0x11
        /*001a*/ 	.short	(.L_20 - .L_19)
	.align		4
.L_19:
        /*001c*/ 	.word	index@(_ZN7cutlass13device_kernelINS_4fmha6kernel13FmhaKernelTmaINS1_10collective15FmhaMainloopTmaINS_6half_tEfN4cute5tupleIJNS7_1CILi64EEENS9_ILi128EEENS9_ILi192EEEEEENS4_13DefaultFusionEJEEENS4_15FmhaFwdEpilogueIS6_fNS8_IJSA_SC_SB_EEEEEJEEEEEvNT_6ParamsE)
        /*0020*/ 	.word	0x00000000


	//----- nvinfo : EIATTR_MIN_STACK_SIZE
	.align		4
.L_20:
        /*0024*/ 	.byte	0x04, 0x12
        /*0026*/ 	.short	(.L_22 - .L_21)
	.align		4
.L_21:
        /*0028*/ 	.word	index@(_ZN7cutlass13device_kernelINS_4fmha6kernel13FmhaKernelTmaINS1_10collective15FmhaMainloopTmaINS_6half_tEfN4cute5tupleIJNS7_1CILi64EEENS9_ILi128EEENS9_ILi192EEEEEENS4_13DefaultFusionEJEEENS4_15FmhaFwdEpilogueIS6_fNS8_IJSA_SC_SB_EEEEEJEEEEEvNT_6ParamsE)
        /*002c*/ 	.word	0x00000000
.L_22:


//--------------------- .nv.compat                --------------------------
	.section	.nv.compat,"",@"SHT_CUDA_COMPAT_INFO"
	.align	4
        /*0000*/ 	.byte	0x02, 0x09, 0x01, 0x00, 0x02, 0x02, 0x04, 0x00, 0x02, 0x05, 0x05, 0x00, 0x03, 0x07, 0x01, 0x01
        /*0010*/ 	.byte	0x02, 0x03, 0x01, 0x00, 0x02, 0x06, 0x01, 0x00, 0x04, 0x0b, 0x08, 0x00, 0x00, 0x00, 0x00, 0x00
        /*0020*/ 	.byte	0x00, 0x00, 0x00, 0x00


//--------------------- .nv.info._ZN7cutlass13device_kernelINS_4fmha6kernel13FmhaKernelTmaINS1_10collective15FmhaMainloopTmaINS_6half_tEfN4cute5tupleIJNS7_1CILi64EEENS9_ILi128EEENS9_ILi192EEEEEENS4_13DefaultFusionEJEEENS4_15FmhaFwdEpilogueIS6_fNS8_IJSA_SC_SB_EEEEEJEEEEEvNT_6ParamsE --------------------------
	.section	.nv.info._ZN7cutlass13device_kernelINS_4fmha6kernel13FmhaKernelTmaINS1_10collective15FmhaMainloopTmaINS_6half_tEfN4cute5tupleIJNS7_1CILi64EEENS9_ILi128EEENS9_ILi192EEEEEENS4_13DefaultFusionEJEEENS4_15FmhaFwdEpilogueIS6_fNS8_IJSA_SC_SB_EEEEEJEEEEEvNT_6ParamsE,"",@"SHT_CUDA_INFO"
	.sectionflags	@""
	.align	4


	//----- nvinfo : EIATTR_CUDA_API_VERSION
	.align		4
        /*0000*/ 	.byte	0x04, 0x37
        /*0002*/ 	.short	(.L_24 - .L_23)
.L_23:
        /*0004*/ 	.word	0x00000082


	//----- nvinfo : EIATTR_KPARAM_INFO
	.align		4
.L_24:
        /*0008*/ 	.byte	0x04, 0x17
        /*000a*/ 	.short	(.L_26 - .L_25)
.L_25:
        /*000c*/ 	.word	0x00000000
        /*0010*/ 	.short	0x0000
        /*0012*/ 	.short	0x0070
        /*0014*/ 	.byte	0x00, 0xf0, 0x01, 0x20


	//----- nvinfo : EIATTR_SPARSE_MMA_MASK
	.align		4
.L_26:
        /*0018*/ 	.byte	0x03, 0x50
        /*001a*/ 	.short	0x0000


	//----- nvinfo : EIATTR_MAXREG_COUNT
	.align		4
        /*001c*/ 	.byte	0x03, 0x1b
        /*001e*/ 	.short	0x00ff


	//----- nvinfo : EIATTR_NUM_BARRIERS
	.align		4
        /*0020*/ 	.byte	0x02, 0x4c
        /*0022*/ 	.byte	0x02
	.zero		1


	//----- nvinfo : EIATTR_EXTERNS
	.align		4
        /*0024*/ 	.byte	0x04, 0x0f
        /*0026*/ 	.short	(.L_28 - .L_27)


	//   ....[0]....
	.align		4
.L_27:
        /*0028*/ 	.word	index@(__assertfail)


	//----- nvinfo : EIATTR_MERCURY_ISA_VERSION
	.align		4
.L_28:
        /*002c*/ 	.byte	0x03, 0x5f
        /*002e*/ 	.short	0x0101


	//----- nvinfo : EIATTR_COOP_GROUP_MASK_REGIDS
	.align		4
        /*0030*/ 	.byte	0x04, 0x29
        /*0032*/ 	.short	(.L_30 - .L_29)


	//   ....[0]....
.L_29:
        /*0034*/ 	.word	0xffffffff


	//   ....[1]....
        /*0038*/ 	.word	0xffffffff


	//   ....[2]....
        /*003c*/ 	.word	0xffffffff


	//   ....[3]....
        /*0040*/ 	.word	0xffffffff


	//   ....[4]....
        /*0044*/ 	.word	0xffffffff


	//   ....[5]....
        /*0048*/ 	.word	0xffffffff


	//   ....[6]....
        /*004c*/ 	.word	0xffffffff


	//   ....[7]....
        /*0050*/ 	.word	0xffffffff


	//   ....[8]....
        /*0054*/ 	.word	0xffffffff


	//   ....[9]....
        /*0058*/ 	.word	0xffffffff


	//   ....[10]....
        /*005c*/ 	.word	0xffffffff


	//   ....[11]....
        /*0060*/ 	.word	0xffffffff


	//   ....[12]....
        /*0064*/ 	.word	0xffffffff


	//   ....[13]....
        /*0068*/ 	.word	0xffffffff


	//   ....[14]....
        /*006c*/ 	.word	0xffffffff


	//   ....[15]....
        /*0070*/ 	.word	0xffffffff


	//   ....[16]....
        /*0074*/ 	.word	0xffffffff


	//----- nvinfo : EIATTR_COOP_GROUP_INSTR_OFFSETS
	.align		4
.L_30:
        /*0078*/ 	.byte	0x04, 0x28
        /*007a*/ 	.short	(.L_32 - .L_31)


	//   ....[0]....
.L_31:
        /*007c*/ 	.word	0x00000050


	//   ....[1]....
        /*0080*/ 	.word	0x00000140


	//   ....[2]....
        /*0084*/ 	.word	0x00000270


	//   ....[3]....
        /*0088*/ 	.word	0x00000410


	//   ....[4]....
        /*008c*/ 	.word	0x000005b0


	//   ....[5]....
        /*0090*/ 	.word	0x00002390


	//   ....[6]....
        /*0094*/ 	.word	0x000023a0


	//   ....[7]....
        /*0098*/ 	.word	0x000023d0


	//   ....[8]....
        /*009c*/ 	.word	0x000023e0


	//   ....[9]....
        /*00a0*/ 	.word	0x00005240


	//   ....[10]....
        /*00a4*/ 	.word	0x00005280


	//   ....[11]....
        /*00a8*/ 	.word	0x000052a0


	//   ....[12]....
        /*00ac*/ 	.word	0x000052c0


	//   ....[13]....
        /*00b0*/ 	.word	0x00007c80


	//   ....[14]....
        /*00b4*/ 	.word	0x00007cb0


	//   ....[15]....
        /*00b8*/ 	.word	0x00007d00


	//   ....[16]....
        /*00bc*/ 	.word	0x00007d20


	//----- nvinfo : EIATTR_SYSCALL_OFFSETS
	.align		4
.L_32:
        /*00c0*/ 	.byte	0x04, 0x46
        /*00c2*/ 	.short	(.L_34 - .L_33)


	//   ....[0]....
.L_33:
        /*00c4*/ 	.word	0x00008a60


	//   ....[1]....
        /*00c8*/ 	.word	0x00008b80


	//----- nvinfo : EIATTR_MBARRIER_INSTR_OFFSETS
	.align		4
.L_34:
        /*00cc*/ 	.byte	0x04, 0x39
        /*00ce*/ 	.short	(.L_36 - .L_35)


	//   ....[0]....
.L_35:
        /*00d0*/ 	.word	0x00000240
        /*00d4*/ 	.word	0x000000ff
        /*00d8*/ 	.word	0x00036040
        /*00dc*/ 	.short	0x0100
        /*00de*/ 	.byte	0x08
	.zero		1


	//   ....[1]....
        /*00e0*/ 	.word	0x00000250
        /*00e4*/ 	.word	0x000000ff
        /*00e8*/ 	.word	0x00036048
        /*00ec*/ 	.short	0x0100
        /*00ee*/ 	.byte	0x08
	.zero		1


	//   ....[2]....
        /*00f0*/ 	.word	0x00000380
        /*00f4*/ 	.word	0x000000ff
        /*00f8*/ 	.word	0x00036000
        /*00fc*/ 	.short	0x0100
        /*00fe*/ 	.byte	0x08
	.zero		1


	//   ....[3]....
        /*0100*/ 	.word	0x00000390
        /*0104*/ 	.word	0x000000ff
        /*0108*/ 	.word	0x00036020
        /*010c*/ 	.short	0x0100
        /*010e*/ 	.byte	0x08
	.zero		1


	//   ....[4]....
        /*0110*/ 	.word	0x000003a0
        /*0114*/ 	.word	0x000000ff
        /*0118*/ 	.word	0x00036008
        /*011c*/ 	.short	0x0100
        /*011e*/ 	.byte	0x08
	.zero		1


	//   ....[5]....
        /*0120*/ 	.word	0x000003b0
        /*0124*/ 	.word	0x000000ff
        /*0128*/ 	.word	0x00036028
        /*012c*/ 	.short	0x0100
        /*012e*/ 	.byte	0x08
	.zero		1


	//   ....[6]....
        /*0130*/ 	.word	0x000003c0
        /*0134*/ 	.word	0x000000ff
        /*0138*/ 	.word	0x00036010
        /*013c*/ 	.short	0x0100
        /*013e*/ 	.byte	0x08
	.zero		1


	//   ....[7]....
        /*0140*/ 	.word	0x000003d0
        /*0144*/ 	.word	0x000000ff
        /*0148*/ 	.word	0x00036030
        /*014c*/ 	.short	0x0100
        /*014e*/ 	.byte	0x08
	.zero		1


	//   ....[8]....
        /*0150*/ 	.word	0x000003e0
        /*0154*/ 	.word	0x000000ff
        /*0158*/ 	.word	0x00036018
        /*015c*/ 	.short	0x0100
        /*015e*/ 	.byte	0x08
	.zero		1


	//   ....[9]....
        /*0160*/ 	.word	0x000003f0
        /*0164*/ 	.word	0x000000ff
        /*0168*/ 	.word	0x00036038
        /*016c*/ 	.short	0x0100
        /*016e*/ 	.byte	0x08
	.zero		1


	//   ....[10]....
        /*0170*/ 	.word	0x00000520
        /*0174*/ 	.word	0x000000ff
        /*0178*/ 	.word	0x00036050
        /*017c*/ 	.short	0x0100
        /*017e*/ 	.byte	0x08
	.zero		1


	//   ....[11]....
        /*0180*/ 	.word	0x00000530
        /*0184*/ 	.word	0x000000ff
        /*0188*/ 	.word	0x00036070
        /*018c*/ 	.short	0x0100
        /*018e*/ 	.byte	0x08
	.zero		1


	//   ....[12]....
        /*0190*/ 	.word	0x00000540
        /*0194*/ 	.word	0x000000ff
        /*0198*/ 	.word	0x00036058
        /*019c*/ 	.short	0x0100
        /*019e*/ 	.byte	0x08
	.zero		1


	//   ....[13]....
        /*01a0*/ 	.word	0x00000550
        /*01a4*/ 	.word	0x000000ff
        /*01a8*/ 	.word	0x00036078
        /*01ac*/ 	.short	0x0100
        /*01ae*/ 	.byte	0x08
	.zero		1


	//   ....[14]....
        /*01b0*/ 	.word	0x00000560
        /*01b4*/ 	.word	0x000000ff
        /*01b8*/ 	.word	0x00036060
        /*01bc*/ 	.short	0x0100
        /*01be*/ 	.byte	0x08
	.zero		1


	//   ....[15]....
        /*01c0*/ 	.word	0x00000570
        /*01c4*/ 	.word	0x000000ff
        /*01c8*/ 	.word	0x00036080
        /*01cc*/ 	.short	0x0100
        /*01ce*/ 	.byte	0x08
	.zero		1


	//   ....[16]....
        /*01d0*/ 	.word	0x00000580
        /*01d4*/ 	.word	0x000000ff
        /*01d8*/ 	.word	0x00036068
        /*01dc*/ 	.short	0x0100
        /*01de*/ 	.byte	0x08
	.zero		1


	//   ....[17]....
        /*01e0*/ 	.word	0x00000590
        /*01e4*/ 	.word	0x000000ff
        /*01e8*/ 	.word	0x00036088
        /*01ec*/ 	.short	0x0100
        /*01ee*/ 	.byte	0x08
	.zero		1


	//   ....[18]....
        /*01f0*/ 	.word	0x000006c0
        /*01f4*/ 	.word	0x00000003
        /*01f8*/ 	.word	0x00036048
        /*01fc*/ 	.short	0x010a
        /*01fe*/ 	.byte	0x3f
	.zero		1


	//   ....[19]....
        /*0200*/ 	.word	0x00000a40
        /*0204*/ 	.word	0x00000003
        /*0208*/ 	.word	0x00036020
        /*020c*/ 	.short	0x010a
        /*020e*/ 	.byte	0x3f
	.zero		1


	//   ....[20]....
        /*0210*/ 	.word	0x00000cd0
        /*0214*/ 	.word	0x00000000
        /*0218*/ 	.word	0x00036020
        /*021c*/ 	.short	0x010a
        /*021e*/ 	.byte	0x3f
	.zero		1


	//   ....[21]....
        /*0220*/ 	.word	0x00000fd0
        /*0224*/ 	.word	0x00000002
        /*0228*/ 	.word	0x00036020
        /*022c*/ 	.short	0x010a
        /*022e*/ 	.byte	0x3f
	.zero		1


	//   ....[22]....
        /*0230*/ 	.word	0x000012c0
        /*0234*/ 	.word	0x00000003
        /*0238*/ 	.word	0x00036020
        /*023c*/ 	.short	0x010a
        /*023e*/ 	.byte	0x3f
	.zero		1


	//   ....[23]....
        /*0240*/ 	.word	0x000015d0
        /*0244*/ 	.word	0x00000010
        /*0248*/ 	.word	0x00036040
        /*024c*/ 	.short	0x010a
        /*024e*/ 	.byte	0x3f
	.zero		1


	//   ....[24]....
        /*0250*/ 	.word	0x000015f0
        /*0254*/ 	.word	0x00000010
        /*0258*/ 	.word	0x00036000
        /*025c*/ 	.short	0x010a
        /*025e*/ 	.byte	0x3f
	.zero		1


	//   ....[25]....
        /*0260*/ 	.word	0x00001fb0
        /*0264*/ 	.word	0x00000010
        /*0268*/ 	.word	0x00036008
        /*026c*/ 	.short	0x010a
        /*026e*/ 	.byte	0x3f
	.zero		1


	//   ....[26]....
        /*0270*/ 	.word	0x00004380
        /*0274*/ 	.word	0x00000078
        /*0278*/ 	.word	0x00000000
        /*027c*/ 	.short	0x0101
        /*027e*/ 	.byte	0x3f
	.zero		1


	//   ....[27]....
        /*0280*/ 	.word	0x00004430
        /*0284*/ 	.word	0x00000004
        /*0288*/ 	.word	0x00036000
        /*028c*/ 	.short	0x010a
        /*028e*/ 	.byte	0x3f
	.zero		1


	//   ....[28]....
        /*0290*/ 	.word	0x00004b20
        /*0294*/ 	.word	0x00000003
        /*0298*/ 	.word	0x00036020
        /*029c*/ 	.short	0x010a
        /*029e*/ 	.byte	0x3f
	.zero		1


	//   ....[29]....
        /*02a0*/ 	.word	0x00005270
        /*02a4*/ 	.word	0x000000c4
        /*02a8*/ 	.word	0x00000000
        /*02ac*/ 	.short	0x0101
        /*02ae*/ 	.byte	0x3f
	.zero		1


	//   ....[30]....
        /*02b0*/ 	.word	0x00005310
        /*02b4*/ 	.word	0x000000c5
        /*02b8*/ 	.word	0x00036000
        /*02bc*/ 	.short	0x010a
        /*02be*/ 	.byte	0x3f
	.zero		1


	//   ....[31]....
        /*02c0*/ 	.word	0x00007840
        /*02c4*/ 	.word	0x00000078
        /*02c8*/ 	.word	0x00000000
        /*02cc*/ 	.short	0x0101
        /*02ce*/ 	.byte	0x3f
	.zero		1


	//   ....[32]....
        /*02d0*/ 	.word	0x000078c0
        /*02d4*/ 	.word	0x00000078
        /*02d8*/ 	.word	0x00036020
        /*02dc*/ 	.short	0x010a
        /*02de*/ 	.byte	0x3f
	.zero		1


	//   ....[33]....
        /*02e0*/ 	.word	0x00009fd0
        /*02e4*/ 	.word	0x00000003
        /*02e8*/ 	.word	0x00036048
        /*02ec*/ 	.short	0x010a
        /*02ee*/ 	.byte	0x3f
	.zero		1


	//   ....[34]....
        /*02f0*/ 	.word	0x0000a020
        /*02f4*/ 	.word	0x00000003
        /*02f8*/ 	.word	0x00036020
        /*02fc*/ 	.short	0x010a
        /*02fe*/ 	.byte	0x3f
	.zero		1


	//   ....[35]....
        /*0300*/ 	.word	0x0000a070
        /*0304*/ 	.word	0x00000000
        /*0308*/ 	.word	0x00036020
        /*030c*/ 	.short	0x010a
        /*030e*/ 	.byte	0x3f
	.zero		1


	//   ....[36]....
        /*0310*/ 	.word	0x0000a0c0
        /*0314*/ 	.word	0x00000002
        /*0318*/ 	.word	0x00036020
        /*031c*/ 	.short	0x010a
        /*031e*/ 	.byte	0x3f
	.zero		1


	//   ....[37]....
        /*0320*/ 	.word	0x0000a110
        /*0324*/ 	.word	0x00000003
        /*0328*/ 	.word	0x00036020
        /*032c*/ 	.short	0x010a
        /*032e*/ 	.byte	0x3f
	.zero		1


	//   ....[38]....
        /*0330*/ 	.word	0x0000a160
        /*0334*/ 	.word	0x00000010
        /*0338*/ 	.word	0x00036040
        /*033c*/ 	.short	0x010a
        /*033e*/ 	.byte	0x3f
	.zero		1


	//   ....[39]....
        /*0340*/ 	.word	0x0000a1b0
        /*0344*/ 	.word	0x00000010
        /*0348*/ 	.word	0x00036000
        /*034c*/ 	.short	0x010a
        /*034e*/ 	.byte	0x3f
	.zero		1


	//   ....[40]....
        /*0350*/ 	.word	0x0000a200
        /*0354*/ 	.word	0x00000010
        /*0358*/ 	.word	0x00036008
        /*035c*/ 	.short	0x010a
        /*035e*/ 	.byte	0x3f
	.zero		1


	//   ....[41]....
        /*0360*/ 	.word	0x0000a250
        /*0364*/ 	.word	0x00000004
        /*0368*/ 	.word	0x00036000
        /*036c*/ 	.short	0x010a
        /*036e*/ 	.byte	0x3f
	.zero		1


	//   ....[42]....
        /*0370*/ 	.word	0x0000a2a0
        /*0374*/ 	.word	0x00000003
        /*0378*/ 	.word	0x00036020
        /*037c*/ 	.short	0x010a
        /*037e*/ 	.byte	0x3f
	.zero		1


	//   ....[43]....
        /*0380*/ 	.word	0x0000a2f0
        /*0384*/ 	.word	0x000000c5
        /*0388*/ 	.word	0x00036000
        /*038c*/ 	.short	0x010a
        /*038e*/ 	.byte	0x3f
	.zero		1


	//   ....[44]....
        /*0390*/ 	.word	0x0000a340
        /*0394*/ 	.word	0x00000078
        /*0398*/ 	.word	0x00036020
        /*039c*/ 	.short	0x010a
        /*039e*/ 	.byte	0x3f
	.zero		1


	//----- nvinfo : EIATTR_NUM_MBARRIERS
	.align		4
.L_36:
        /*03a0*/ 	.byte	0x03, 0x38
        /*03a2*/ 	.short	0x0012


	//----- nvinfo : EIATTR_EXIT_INSTR_OFFSETS
	.align		4
        /*03a4*/ 	.byte	0x04, 0x1c
        /*03a6*/ 	.short	(.L_38 - .L_37)


	//   ....[0]....
.L_37:
        /*03a8*/ 	.word	0x00009fc0


	//----- nvinfo : EIATTR_MAX_THREADS
	.align		4
.L_38:
        /*03ac*/ 	.byte	0x04, 0x05
        /*03ae*/ 	.short	(.L_40 - .L_39)
.L_39:
        /*03b0*/ 	.word	0x00000080
        /*03b4*/ 	.word	0x00000001
        /*03b8*/ 	.word	0x00000001


	//----- nvinfo : EIATTR_CRS_STACK_SIZE
	.align		4
.L_40:
        /*03bc*/ 	.byte	0x04, 0x1e
        /*03be*/ 	.short	(.L_42 - .L_41)
.L_41:
        /*03c0*/ 	.word	0x00000000


	//----- nvinfo : EIATTR_CBANK_PARAM_SIZE
	.align		4
.L_42:
        /*03c4*/ 	.byte	0x03, 0x19
        /*03c6*/ 	.short	0x0870


	//----- nvinfo : EIATTR_PARAM_CBANK
	.align		4
        /*03c8*/ 	.byte	0x04, 0x0a
        /*03ca*/ 	.short	(.L_44 - .L_43)
	.align		4
.L_43:
        /*03cc*/ 	.word	index@(.nv.constant0._ZN7cutlass13device_kernelINS_4fmha6kernel13FmhaKernelTmaINS1_10collective15FmhaMainloopTmaINS_6half_tEfN4cute5tupleIJNS7_1CILi64EEENS9_ILi128EEENS9_ILi192EEEEEENS4_13DefaultFusionEJEEENS4_15FmhaFwdEpilogueIS6_fNS8_IJSA_SC_SB_EEEEEJEEEEEvNT_6ParamsE)
        /*03d0*/ 	.short	0x0210
        /*03d2*/ 	.short	0x0870


	//----- nvinfo : EIATTR_SW_WAR
	.align		4
.L_44:
        /*03d4*/ 	.byte	0x04, 0x36
        /*03d6*/ 	.short	(.L_46 - .L_45)
.L_45:
        /*03d8*/ 	.word	0x00000008
.L_46:


//--------------------- .nv.callgraph             --------------------------
	.section	.nv.callgraph,"",@"SHT_CUDA_CALLGRAPH"
	.align	4
	.sectionentsize	8
	.align		4
        /*0000*/ 	.word	0x00000000
	.align		4
        /*0004*/ 	.word	0xffffffff
	.align		4
        /*0008*/ 	.word	index@(_ZN7cutlass13device_kernelINS_4fmha6kernel13FmhaKernelTmaINS1_10collective15FmhaMainloopTmaINS_6half_tEfN4cute5tupleIJNS7_1CILi64EEENS9_ILi128EEENS9_ILi192EEEEEENS4_13DefaultFusionEJEEENS4_15FmhaFwdEpilogueIS6_fNS8_IJSA_SC_SB_EEEEEJEEEEEvNT_6ParamsE)
	.align		4
        /*000c*/ 	.word	index@(__assertfail)
	.align		4
        /*0010*/ 	.word	0x00000000
	.align		4
        /*0014*/ 	.word	0xfffffffe
	.align		4
        /*0018*/ 	.word	0x00000000
	.align		4
        /*001c*/ 	.word	0xfffffffd
	.align		4
        /*0020*/ 	.word	0x00000000
	.align		4
        /*0024*/ 	.word	0xfffffffc


//--------------------- .nv.constant4             --------------------------
	.section	.nv.constant4,"a",@progbits
	.align	8
	.align		8
.nv.constant4:
        /*0000*/ 	.dword	__assertfail
	.align		8
        /*0008*/ 	.dword	__unnamed_1
	.align		8
        /*0010*/ 	.dword	__unnamed_2
	.align		8
        /*0018*/ 	.dword	_ZN39_INTERNAL_c12cf1c4_4_k_cu_b4f5d9e9_28054cuda3std3__45__cpo5beginE
	.align		8
        /*0020*/ 	.dword	_ZN39_INTERNAL_c12cf1c4_4_k_cu_b4f5d9e9_28054cuda3std3__45__cpo3endE
	.align		8
        /*0028*/ 	.dword	_ZN39_INTERNAL_c12cf1c4_4_k_cu_b4f5d9e9_28054cuda3std3__45__cpo6cbeginE
	.align		8
        /*0030*/ 	.dword	_ZN39_INTERNAL_c12cf1c4_4_k_cu_b4f5d9e9_28054cuda3std3__45__cpo4cendE
	.align		8
        /*0038*/ 	.dword	_ZN39_INTERNAL_c12cf1c4_4_k_cu_b4f5d9e9_28054cuda3std3__441_GLOBAL__N__c12cf1c4_4_k_cu_b4f5d9e9_28056ignoreE
	.align		8
        /*0040*/ 	.dword	_ZN39_INTERNAL_c12cf1c4_4_k_cu_b4f5d9e9_28054cuda3std3__419piecewise_constructE
	.align		8
        /*0048*/ 	.dword	_ZN39_INTERNAL_c12cf1c4_4_k_cu_b4f5d9e9_28054cuda3std3__48in_placeE
	.align		8
        /*0050*/ 	.dword	_ZN39_INTERNAL_c12cf1c4_4_k_cu_b4f5d9e9_28054cuda3std6ranges3__45__cpo4swapE
	.align		8
        /*0058*/ 	.dword	_ZN39_INTERNAL_c12cf1c4_4_k_cu_b4f5d9e9_28054cuda3std6ranges3__45__cpo9iter_moveE
	.align		8
        /*0060*/ 	.dword	_ZN39_INTERNAL_c12cf1c4_4_k_cu_b4f5d9e9_28054cute7productE
	.align		8
        /*0068*/ 	.dword	_ZN39_INTERNAL_c12cf1c4_4_k_cu_b4f5d9e9_28054cute1_E
	.align		8
        /*0070*/ 	.dword	$str$23
	.align		8
        /*0078*/ 	.dword	$str$24


//--------------------- .text._ZN7cutlass13device_kernelINS_4fmha6kernel13FmhaKernelTmaINS1_10collective15FmhaMainloopTmaINS_6half_tEfN4cute5tupleIJNS7_1CILi64EEENS9_ILi128EEENS9_ILi192EEEEEENS4_13DefaultFusionEJEEENS4_15FmhaFwdEpilogueIS6_fNS8_IJSA_SC_SB_EEEEEJEEEEEvNT_6ParamsE --------------------------
	.section	.text._ZN7cutlass13device_kernelINS_4fmha6kernel13FmhaKernelTmaINS1_10collective15FmhaMainloopTmaINS_6half_tEfN4cute5tupleIJNS7_1CILi64EEENS9_ILi128EEENS9_ILi192EEEEEENS4_13DefaultFusionEJEEENS4_15FmhaFwdEpilogueIS6_fNS8_IJSA_SC_SB_EEEEEJEEEEEvNT_6ParamsE,"ax",@progbits
	.align	128
.text._ZN7cutlass13device_kernelINS_4fmha6kernel13FmhaKernelTmaINS1_10collective15FmhaMainloopTmaINS_6half_tEfN4cute5tupleIJNS7_1CILi64EEENS9_ILi128EEENS9_ILi192EEEEEENS4_13DefaultFusionEJEEENS4_15FmhaFwdEpilogueIS6_fNS8_IJSA_SC_SB_EEEEEJEEEEEvNT_6ParamsE:
        .type           _ZN7cutlass13device_kernelINS_4fmha6kernel13FmhaKernelTmaINS1_10collective15FmhaMainloopTmaINS_6half_tEfN4cute5tupleIJNS7_1CILi64EEENS9_ILi128EEENS9_ILi192EEEEEENS4_13DefaultFusionEJEEENS4_15FmhaFwdEpilogueIS6_fNS8_IJSA_SC_SB_EEEEEJEEEEEvNT_6ParamsE,@function
        .size           _ZN7cutlass13device_kernelINS_4fmha6kernel13FmhaKernelTmaINS1_10collective15FmhaMainloopTmaINS_6half_tEfN4cute5tupleIJNS7_1CILi64EEENS9_ILi128EEENS9_ILi192EEEEEENS4_13DefaultFusionEJEEENS4_15FmhaFwdEpilogueIS6_fNS8_IJSA_SC_SB_EEEEEJEEEEEvNT_6ParamsE,(.L_x_84 - _ZN7cutlass13device_kernelINS_4fmha6kernel13FmhaKernelTmaINS1_10collective15FmhaMainloopTmaINS_6half_tEfN4cute5tupleIJNS7_1CILi64EEENS9_ILi128EEENS9_ILi192EEEEEENS4_13DefaultFusionEJEEENS4_15FmhaFwdEpilogueIS6_fNS8_IJSA_SC_SB_EEEEEJEEEEEvNT_6ParamsE)
        .other          _ZN7cutlass13device_kernelINS_4fmha6kernel13FmhaKernelTmaINS1_10collective15FmhaMainloopTmaINS_6half_tEfN4cute5tupleIJNS7_1CILi64EEENS9_ILi128EEENS9_ILi192EEEEEENS4_13DefaultFusionEJEEENS4_15FmhaFwdEpilogueIS6_fNS8_IJSA_SC_SB_EEEEEJEEEEEvNT_6ParamsE,@"STO_CUDA_ENTRY STV_DEFAULT"
_ZN7cutlass13device_kernelINS_4fmha6kernel13FmhaKernelTmaINS1_10collective15FmhaMainloopTmaINS_6half_tEfN4cute5tupleIJNS7_1CILi64EEENS9_ILi128EEENS9_ILi192EEEEEENS4_13DefaultFusionEJEEENS4_15FmhaFwdEpilogueIS6_fNS8_IJSA_SC_SB_EEEEEJEEEEEvNT_6ParamsE:
[----:B------:R-:W1:Y:S01]  /*0000*/  LDC R1, c[0x0][0x28] ;  /* 0x00000a00ff017b82 */ /* 0x000e620000000800 */
[----:B------:R-:W2:Y:S01]  /*0010*/  S2R R18, SR_TID.X ;  /* 0x0000000000127919 */ /* 0x000ea20000002100 */
[----:B------:R-:W-:Y:S01]  /*0020*/  ELECT P0, URZ, PT ;  /* 0x00000000003f782f */ /* 0x000fe20003800000 */
[----:B------:R-:W-:Y:S01]  /*0030*/  BSSY B0, `(.L_x_0) ;  /* 0x0000010000007945 */ /* 0x000fe20003800000 */
[----:B--2---:R-:W-:-:S05]  /*0040*/  SHF.R.U32.HI R22, RZ, 0x5, R18 ;  /* 0x00000005ff167819 */ /* 0x004fca0000011612 */
[----:B------:R-:W2:Y:S02]  /*0050*/  SHFL.IDX PT, R0, R22, RZ, 0x1f ;  /* 0x00001fff16007589 */ /* 0x000ea400000e0000 */
[----:B--2---:R-:W-:-:S13]  /*0060*/  ISETP.NE.OR P0, PT, R0, RZ, !P0 ;  /* 0x000000ff0000720c */ /* 0x004fda0004705670 */
[----:B-1----:R-:W-:Y:S05]  /*0070*/  @P0 BRA `(.L_x_1) ;  /* 0x00000000002c0947 */ /* 0x002fea0003800000 */
[----:B------:R-:W-:Y:S02]  /*0080*/  ULDC.64 UR4, c[0x0][0x198] ;  /* 0x0000660000047ab9 */ /* 0x000fe40000000a00 */
[----:B------:R-:W-:Y:S02]  /*0090*/  UIADD3 UR6, UP0, UR4, 0xf0, URZ ;  /* 0x000000f004067890 */ /* 0x000fe4000ff1e03f */
[----:B------:R-:W-:Y:S02]  /*00a0*/  UIADD3 UR8, UP1, UR4, 0x1f0, URZ ;  /* 0x000001f004087890 */ /* 0x000fe4000ff3e03f */
[----:B------:R-:W-:Y:S02]  /*00b0*/  UIADD3 UR4, UP2, UR4, 0x2f0, URZ ;  /* 0x000002f004047890 */ /* 0x000fe4000ff5e03f */
[----:B------:R-:W-:Y:S02]  /*00c0*/  UIADD3.X UR7, URZ, UR5, URZ, UP0, !UPT ;  /* 0x000000053f077290 */ /* 0x000fe400087fe43f */
[----:B------:R-:W-:-:S02]  /*00d0*/  UIADD3.X UR9, URZ, UR5, URZ, UP1, !UPT ;  /* 0x000000053f097290 */ /* 0x000fc40008ffe43f */
[----:B------:R-:W-:-:S05]  /*00e0*/  UIADD3.X UR5, URZ, UR5, URZ, UP2, !UPT ;  /* 0x000000053f057290 */ /* 0x000fca00097fe43f */
[----:B------:R1:W-:Y:S02]  /*00f0*/  UTMACCTL.PF [UR6] ;  /* 0x00000000060079b9 */ /* 0x0003e40008040000 */
[----:B------:R1:W-:Y:S02]  /*0100*/  UTMACCTL.PF [UR8] ;  /* 0x00000000080079b9 */ /* 0x0003e40008040000 */
[----:B------:R1:W-:Y:S02]  /*0110*/  UTMACCTL.PF [UR4] ;  /* 0x00000000040079b9 */ /* 0x0003e40008040000 */
[----:B-1----:R-:W-:Y:S01]  /*0120*/  NOP ;  /* 0x0000000000007918 */ /* 0x002fe20000000000 */
.L_x_1:
[----:B------:R-:W-:Y:S05]  /*0130*/  BSYNC B0 ;  /* 0x0000000000007941 */ /* 0x000fea0003800000 */
.L_x_0:
[----:B------:R-:W1:Y:S02]  /*0140*/  SHFL.IDX PT, R0, R22, RZ, 0x1f ;  /* 0x00001fff16007589 */ /* 0x000e6400000e0000 */
[----:B-1----:R-:W-:-:S13]  /*0150*/  ISETP.NE.AND P0, PT, R0, RZ, PT ;  /* 0x000000ff0000720c */ /* 0x002fda0003f05270 */
[----:B------:R-:W-:Y:S05]  /*0160*/  @P0 BRA `(.L_x_2) ;  /* 0x0000000000400947 */ /* 0x000fea0003800000 */
[----:B------:R-:W1:Y:S01]  /*0170*/  S2UR UR8, SR_CgaCtaId ;  /* 0x00000000000879c3 */ /* 0x000e620000008800 */
[----:B------:R-:W-:Y:S01]  /*0180*/  UMOV UR4, 0x400 ;  /* 0x0000040000047882 */ /* 0x000fe20000000000 */
[----:B------:R-:W-:Y:S01]  /*0190*/  UMOV UR5, 0x1 ;  /* 0x0000000100057882 */ /* 0x000fe20000000000 */
[----:B------:R-:W-:Y:S01]  /*01a0*/  UMOV UR6, 0x80 ;  /* 0x0000008000067882 */ /* 0x000fe20000000000 */
[----:B------:R-:W-:Y:S01]  /*01b0*/  ELECT P0, URZ, PT ;  /* 0x00000000003f782f */ /* 0x000fe20003800000 */
[----:B------:R-:W-:-:S04]  /*01c0*/  UIADD3 UR6, -UR6, 0x100000, URZ ;  /* 0x0010000006067890 */ /* 0x000fc8000fffe13f */
[----:B------:R-:W-:Y:S02]  /*01d0*/  USHF.L.U32 UR7, UR6, 0xb, URZ ;  /* 0x0000000b06077899 */ /* 0x000fe4000800063f */
[----:B------:R-:W-:Y:S02]  /*01e0*/  USHF.L.U32 UR6, UR6, 0x1, URZ ;  /* 0x0000000106067899 */ /* 0x000fe4000800063f */
[----:B-1----:R-:W-:Y:S02]  /*01f0*/  ULEA UR8, UR8, UR4, 0x18 ;  /* 0x0000000408087291 */ /* 0x002fe4000f8ec03f */
[----:B------:R-:W-:-:S04]  /*0200*/  UIADD3 UR4, -UR5, 0x100000, URZ ;  /* 0x0010000005047890 */ /* 0x000fc8000fffe13f */
[----:B------:R-:W-:Y:S02]  /*0210*/  USHF.L.U32 UR5, UR4, 0xb, URZ ;  /* 0x0000000b04057899 */ /* 0x000fe4000800063f */
[----:B------:R-:W-:Y:S01]  /*0220*/  USHF.L.U32 UR4, UR4, 0x1, URZ ;  /* 0x0000000104047899 */ /* 0x000fe2000800063f */
[----:B------:R-:W1:Y:S11]  /*0230*/  FENCE.VIEW.ASYNC.S ;  /* 0x00000000000073c6 */ /* 0x000e760000000000 */
[----:B-1----:R1:W2:Y:S01]  /*0240*/  SYNCS.EXCH.64 URZ, [UR8+0x36040], UR4 ;  /* 0x03604004083f75b2 */ /* 0x0022a20008000100 */
[----:B------:R1:W3:Y:S01]  /*0250*/  SYNCS.EXCH.64 URZ, [UR8+0x36048], UR6 ;  /* 0x03604806083f75b2 */ /* 0x0002e20008000100 */
[----:B------:R-:W-:Y:S01]  /*0260*/  NOP ;  /* 0x0000000000007918 */ /* 0x000fe20000000000 */
.L_x_2:
[----:B------:R-:W4:Y:S01]  /*0270*/  SHFL.IDX PT, R0, R22, RZ, 0x1f ;  /* 0x00001fff16007589 */ /* 0x000f2200000e0000 */
[----:B------:R-:W-:Y:S01]  /*0280*/  NOP ;  /* 0x0000000000007918 */ /* 0x000fe20000000000 */
[----:B----4-:R-:W-:-:S13]  /*0290*/  ISETP.NE.AND P0, PT, R0, RZ, PT ;  /* 0x000000ff0000720c */ /* 0x010fda0003f05270 */
[----:B------:R-:W-:Y:S05]  /*02a0*/  @P0 BRA `(.L_x_3) ;  /* 0x0000000000580947 */ /* 0x000fea0003800000 */
[----:B-1----:R-:W1:Y:S01]  /*02b0*/  S2UR UR5, SR_CgaCtaId ;  /* 0x00000000000579c3 */ /* 0x002e620000008800 */
[----:B------:R-:W-:Y:S01]  /*02c0*/  UMOV UR4, 0x400 ;  /* 0x0000040000047882 */ /* 0x000fe20000000000 */
[----:B------:R-:W-:Y:S01]  /*02d0*/  UMOV UR6, 0x1 ;  /* 0x0000000100067882 */ /* 0x000fe20000000000 */
[----:B------:R-:W-:Y:S01]  /*02e0*/  UMOV UR7, 0x80 ;  /* 0x0000008000077882 */ /* 0x000fe20000000000 */
[----:B------:R-:W-:Y:S01]  /*02f0*/  ELECT P0, URZ, PT ;  /* 0x00000000003f782f */ /* 0x000fe20003800000 */
[----:B-1----:R-:W-:Y:S02]  /*0300*/  ULEA UR8, UR5, UR4, 0x18 ;  /* 0x0000000405087291 */ /* 0x002fe4000f8ec03f */
[----:B------:R-:W-:-:S04]  /*0310*/  UIADD3 UR4, -UR6, 0x100000, URZ ;  /* 0x0010000006047890 */ /* 0x000fc8000fffe13f */
[----:B------:R-:W-:Y:S02]  /*0320*/  USHF.L.U32 UR5, UR4, 0xb, URZ ;  /* 0x0000000b04057899 */ /* 0x000fe4000800063f */
[----:B------:R-:W-:Y:S02]  /*0330*/  USHF.L.U32 UR4, UR4, 0x1, URZ ;  /* 0x0000000104047899 */ /* 0x000fe4000800063f */
[----:B------:R-:W-:-:S04]  /*0340*/  UIADD3 UR6, -UR7, 0x100000, URZ ;  /* 0x0010000007067890 */ /* 0x000fc8000fffe13f */
[----:B------:R-:W-:Y:S02]  /*0350*/  USHF.L.U32 UR7, UR6, 0xb, URZ ;  /* 0x0000000b06077899 */ /* 0x000fe4000800063f */
[----:B------:R-:W-:Y:S01]  /*0360*/  USHF.L.U32 UR6, UR6, 0x1, URZ ;  /* 0x0000000106067899 */ /* 0x000fe2000800063f */
[----:B------:R-:W1:Y:S03]  /*0370*/  FENCE.VIEW.ASYNC.S ;  /* 0x00000000000073c6 */ /* 0x000e660000000000 */
[----:B-1----:R4:W1:Y:S08]  /*0380*/  SYNCS.EXCH.64 URZ, [UR8+0x36000], UR4 ;  /* 0x03600004083f75b2 */ /* 0x0028700008000100 */
[----:B------:R4:W1:Y:S01]  /*0390*/  SYNCS.EXCH.64 URZ, [UR8+0x36020], UR6 ;  /* 0x03602006083f75b2 */ /* 0x0008620008000100 */
[----:B------:R4:W1:Y:S01]  /*03a0*/  SYNCS.EXCH.64 URZ, [UR8+0x36008], UR4 ;  /* 0x03600804083f75b2 */ /* 0x0008620008000100 */
[----:B------:R4:W1:Y:S01]  /*03b0*/  SYNCS.EXCH.64 URZ, [UR8+0x36028], UR6 ;  /* 0x03602806083f75b2 */ /* 0x0008620008000100 */
[----:B------:R4:W1:Y:S01]  /*03c0*/  SYNCS.EXCH.64 URZ, [UR8+0x36010], UR4 ;  /* 0x03601004083f75b2 */ /* 0x0008620008000100 */
[----:B------:R4:W1:Y:S01]  /*03d0*/  SYNCS.EXCH.64 URZ, [UR8+0x36030], UR6 ;  /* 0x03603006083f75b2 */ /* 0x0008620008000100 */
[----:B------:R4:W1:Y:S01]  /*03e0*/  SYNCS.EXCH.64 URZ, [UR8+0x36018], UR4 ;  /* 0x03601804083f75b2 */ /* 0x0008620008000100 */
[----:B------:R4:W1:Y:S02]  /*03f0*/  SYNCS.EXCH.64 URZ, [UR8+0x36038], UR6 ;  /* 0x03603806083f75b2 */ /* 0x0008640008000100 */
[----:B----4-:R-:W-:Y:S01]  /*0400*/  NOP ;  /* 0x0000000000007918 */ /* 0x010fe20000000000 */
.L_x_3:
        /* <DEDUP_REMOVED lines=26> */
.L_x_4:
[----:B------:R-:W4:Y:S01]  /*05b0*/  SHFL.IDX PT, R22, R22, RZ, 0x1f ;  /* 0x00001fff16167589 */ /* 0x000f2200000e0000 */
[----:B------:R-:W-:Y:S01]  /*05c0*/  ELECT P0, URZ, PT ;  /* 0x00000000003f782f */ /* 0x000fe20003800000 */
[----:B------:R-:W-:Y:S01]  /*05d0*/  NOP ;  /* 0x0000000000007918 */ /* 0x000fe20000000000 */
[----:B------:R-:W4:Y:S01]  /*05e0*/  S2UR UR36, SR_CTAID.Y ;  /* 0x00000000002479c3 */ /* 0x000f220000002600 */
[----:B------:R-:W-:Y:S01]  /*05f0*/  BSSY B0, `(.L_x_5) ;  /* 0x000002f000007945 */ /* 0x000fe20003800000 */
[----:B------:R-:W-:Y:S02]  /*0600*/  MOV R19, RZ ;  /* 0x000000ff00137202 */ /* 0x000fe40000000f00 */
[----:B------:R-:W-:-:S04]  /*0610*/  LOP3.LUT R17, R18, 0x7f, RZ, 0xc0, !PT ;  /* 0x0000007f12117812 */ /* 0x000fc800078ec0ff */
[----:B------:R-:W4:Y:S08]  /*0620*/  S2UR UR37, SR_CTAID.Z ;  /* 0x00000000002579c3 */ /* 0x000f300000002700 */
[----:B-123--:R-:W-:Y:S01]  /*0630*/  BAR.SYNC.DEFER_BLOCKING 0x0 ;  /* 0x0000000000007b1d */ /* 0x00efe20000010000 */
[----:B----4-:R-:W-:-:S13]  /*0640*/  ISETP.EQ.AND P1, PT, R22, RZ, P0 ;  /* 0x000000ff1600720c */ /* 0x010fda0000722270 */
[----:B------:R-:W-:Y:S05]  /*0650*/  @!P1 BRA `(.L_x_6) ;  /* 0x0000000000a09947 */ /* 0x000fea0003800000 */
[----:B------:R-:W1:Y:S01]  /*0660*/  S2R R3, SR_CgaCtaId ;  /* 0x0000000000037919 */ /* 0x000e620000008800 */
[----:B------:R-:W-:Y:S02]  /*0670*/  MOV R0, 0x400 ;  /* 0x0000040000007802 */ /* 0x000fe40000000f00 */
[----:B------:R-:W-:Y:S02]  /*0680*/  MOV R2, 0x1 ;  /* 0x0000000100027802 */ /* 0x000fe40000000f00 */
[----:B------:R-:W-:Y:S02]  /*0690*/  ISETP.NE.AND P3, PT, R17, RZ, PT ;  /* 0x000000ff1100720c */ /* 0x000fe40003f65270 */
[----:B-1----:R-:W-:Y:S02]  /*06a0*/  LEA R3, R3, R0, 0x18 ;  /* 0x0000000003037211 */ /* 0x002fe400078ec0ff */
[----:B------:R-:W-:-:S04]  /*06b0*/  SHF.L.U32 R0, R2, 0x1f, RZ ;  /* 0x0000001f02007819 */ /* 0x000fc800000006ff */
[----:B------:R-:W1:Y:S02]  /*06c0*/  SYNCS.PHASECHK.TRANS64.TRYWAIT P2, [R3+URZ+0x36048], R0 ;  /* 0x03604800030075a7 */ /* 0x000e64000804017f */
[----:B-1----:R-:W-:Y:S05]  /*06d0*/  @!P2 BRA `(.L_x_7) ;  /* 0x00000098003ca947 */ /* 0x002fea0003800000 */
.L_x_67:
[----:B------:R-:W-:Y:S05]  /*06e0*/  @P3 BRA `(.L_x_8) ;  /* 0x0000000000143947 */ /* 0x000fea0003800000 */
[----:B------:R-:W-:Y:S02]  /*06f0*/  LOP3.LUT P2, RZ, R18, 0x1f, RZ, 0xc0, !PT ;  /* 0x0000001f12ff7812 */ /* 0x000fe4000784c0ff */
[----:B-1----:R-:W-:-:S04]  /*0700*/  MOV R0, 0x6000 ;  /* 0x0000600000007802 */ /* 0x002fc80000000f00 */
[----:B------:R2:W-:Y:S07]  /*0710*/  SYNCS.ARRIVE.TRANS64 RZ, [R3+URZ+0x36040], R0 ;  /* 0x0360400003ff79a7 */ /* 0x0005ee000800003f */
[----:B------:R-:W-:Y:S05]  /*0720*/  @!P2 BRA `(.L_x_8) ;  /* 0x000000000004a947 */ /* 0x000fea0003800000 */
[----:B------:R-:W-:Y:S01]  /*0730*/  BPT.TRAP 0x1 ;  /* 0x000000040000795c */ /* 0x000fe20000300000 */
.L_x_8:
[----:B------:R-:W3:Y:S01]  /*0740*/  S2UR UR11, SR_CTAID.X ;  /* 0x00000000000b79c3 */ /* 0x000ee20000002500 */
[----:B------:R-:W-:Y:S01]  /*0750*/  R2UR UR8, R3 ;  /* 0x00000000030872ca */ /* 0x000fe200000e0000 */
[----:B------:R-:W-:Y:S01]  /*0760*/  ULDC.64 UR4, c[0x0][0x198] ;  /* 0x0000660000047ab9 */ /* 0x000fe20000000a00 */
[----:B------:R-:W-:Y:S01]  /*0770*/  UMOV UR6, 0x0 ;  /* 0x0000000000067882 */ /* 0x000fe20000000000 */
[----:B------:R-:W-:Y:S01]  /*0780*/  UIADD3 UR4, UP0, UR4, 0xf0, URZ ;  /* 0x000000f004047890 */ /* 0x000fe2000ff1e03f */
[----:B------:R-:W-:Y:S01]  /*0790*/  UMOV UR7, 0x10000000 ;  /* 0x1000000000077882 */ /* 0x000fe20000000000 */
[----:B------:R-:W-:Y:S02]  /*07a0*/  UMOV UR10, URZ ;  /* 0x0000003f000a7c82 */ /* 0x000fe40008000000 */
[----:B------:R-:W-:Y:S01]  /*07b0*/  UIADD3.X UR5, URZ, UR5, URZ, UP0, !UPT ;  /* 0x000000053f057290 */ /* 0x000fe200087fe43f */
[----:B------:R-:W-:Y:S01]  /*07c0*/  UMOV UR12, UR36 ;  /* 0x00000024000c7c82 */ /* 0x000fe20008000000 */
[----:B------:R-:W-:Y:S01]  /*07d0*/  UMOV UR13, UR37 ;  /* 0x00000025000d7c82 */ /* 0x000fe20008000000 */
[----:B------:R-:W-:Y:S01]  /*07e0*/  UMOV UR18, 0x40 ;  /* 0x0000004000127882 */ /* 0x000fe20000000000 */
[----:B------:R-:W-:-:S02]  /*07f0*/  UMOV UR20, UR36 ;  /* 0x0000002400147c82 */ /* 0x000fc40008000000 */
[----:B------:R-:W-:Y:S02]  /*0800*/  UIADD3 UR9, UR8, 0x36040, URZ ;  /* 0x0003604008097890 */ /* 0x000fe4000fffe03f */
[----:B------:R-:W-:Y:S02]  /*0810*/  UIADD3 UR16, UR8, 0x2000, URZ ;  /* 0x0000200008107890 */ /* 0x000fe4000fffe03f */
[----:B------:R-:W-:Y:S01]  /*0820*/  UIADD3 UR32, UR8, 0x4000, URZ ;  /* 0x0000400008207890 */ /* 0x000fe2000fffe03f */
[----:B------:R-:W-:Y:S02]  /*0830*/  UMOV UR21, UR37 ;  /* 0x0000002500157c82 */ /* 0x000fe40008000000 */
[----:B------:R-:W-:Y:S01]  /*0840*/  UMOV UR17, UR9 ;  /* 0x0000000900117c82 */ /* 0x000fe20008000000 */
[----:B------:R-:W-:Y:S01]  /*0850*/  UMOV UR34, 0x80 ;  /* 0x0000008000227882 */ /* 0x000fe20000000000 */
[----:B------:R-:W-:Y:S01]  /*0860*/  UMOV UR33, UR9 ;  /* 0x0000000900217c82 */ /* 0x000fe20008000000 */
[----:B---3--:R-:W-:-:S07]  /*0870*/  USHF.L.U32 UR11, UR11, 0x6, URZ ;  /* 0x000000060b0b7899 */ /* 0x008fce000800063f */
[----:B------:R-:W-:Y:S01]  /*0880*/  UMOV UR19, UR11 ;  /* 0x0000000b00137c82 */ /* 0x000fe20008000000 */
[----:B------:R-:W-:Y:S01]  /*0890*/  UMOV UR35, UR11 ;  /* 0x0000000b00237c82 */ /* 0x000fe20008000000 */
[----:B------:R3:W-:Y:S01]  /*08a0*/  UTMALDG.4D [UR8], [UR4], desc[UR6] ;  /* 0x00000608040075b4 */ /* 0x0007e20008019000 */
[----:B------:R3:W-:Y:S01]  /*08b0*/  UTMALDG.4D [UR16], [UR4], desc[UR6] ;  /* 0x00000610040075b4 */ /* 0x0007e20008019000 */
[----:B------:R3:W-:Y:S02]  /*08c0*/  UTMALDG.4D [UR32], [UR4], desc[UR6] ;  /* 0x00000620040075b4 */ /* 0x0007e40008019000 */
[----:B---3--:R-:W-:Y:S01]  /*08d0*/  NOP ;  /* 0x0000000000007918 */ /* 0x008fe20000000000 */
.L_x_6:
[----:B------:R-:W-:Y:S05]  /*08e0*/  BSYNC B0 ;  /* 0x0000000000007941 */ /* 0x000fea0003800000 */
.L_x_5:
[----:B------:R-:W1:Y:S01]  /*08f0*/  LDC R159, c[0x0][0x28c] ;  /* 0x0000a300ff9f7b82 */ /* 0x000e620000000800 */
[----:B------:R-:W-:Y:S01]  /*0900*/  BSSY B0, `(.L_x_9) ;  /* 0x00000c8000007945 */ /* 0x000fe20003800000 */
[----:B------:R-:W-:Y:S02]  /*0910*/  MOV R2, 0x1 ;  /* 0x0000000100027802 */ /* 0x000fe40000000f00 */
[----:B------:R-:W-:Y:S02]  /*0920*/  MOV R5, RZ ;  /* 0x000000ff00057202 */ /* 0x000fe40000000f00 */
[----:B-12---:R-:W-:-:S04]  /*0930*/  IADD3 R0, R159, 0x7f, RZ ;  /* 0x0000007f9f007810 */ /* 0x006fc80007ffe0ff */
[----:B------:R-:W-:-:S04]  /*0940*/  SHF.R.S32.HI R3, RZ, 0x1f, R0 ;  /* 0x0000001fff037819 */ /* 0x000fc80000011400 */
[----:B------:R-:W-:-:S04]  /*0950*/  LEA.HI R3, R3, R0, RZ, 0x7 ;  /* 0x0000000003037211 */ /* 0x000fc800078f38ff */
[----:B------:R-:W-:-:S04]  /*0960*/  SHF.R.S32.HI R186, RZ, 0x7, R3 ;  /* 0x00000007ffba7819 */ /* 0x000fc80000011403 */
[----:B------:R-:W-:Y:S01]  /*0970*/  SHF.L.U32 R23, R186, 0x1, RZ ;  /* 0x00000001ba177819 */ /* 0x000fe200000006ff */
[----:B------:R-:W-:Y:S06]  /*0980*/  @!P1 BRA `(.L_x_10) ;  /* 0x0000000800fc9947 */ /* 0x000fec0003800000 */
[----:B------:R-:W-:Y:S02]  /*0990*/  ISETP.GE.AND P1, PT, R159, 0x1, PT ;  /* 0x000000019f00780c */ /* 0x000fe40003f26270 */
[----:B------:R-:W-:Y:S02]  /*09a0*/  LOP3.LUT R6, R18, 0x1f, RZ, 0xc0, !PT ;  /* 0x0000001f12067812 */ /* 0x000fe400078ec0ff */
[----:B------:R-:W-:Y:S02]  /*09b0*/  MOV R19, RZ ;  /* 0x000000ff00137202 */ /* 0x000fe40000000f00 */
[----:B------:R-:W-:-:S07]  /*09c0*/  MOV R5, RZ ;  /* 0x000000ff00057202 */ /* 0x000fce0000000f00 */
        /* <DEDUP_REMOVED lines=9> */
.L_x_68:
[----:B------:R-:W-:Y:S01]  /*0a60*/  MOV R5, 0x1 ;  /* 0x0000000100057802 */ /* 0x000fe20000000f00 */
[----:B------:R-:W-:Y:S06]  /*0a70*/  @P2 BRA `(.L_x_13) ;  /* 0x0000000000142947 */ /* 0x000fec0003800000 */
[----:B------:R-:W-:Y:S02]  /*0a80*/  ISETP.NE.AND P1, PT, R6, RZ, PT ;  /* 0x000000ff0600720c */ /* 0x000fe40003f25270 */
[----:B-1----:R-:W-:-:S04]  /*0a90*/  MOV R0, 0xc000 ;  /* 0x0000c00000007802 */ /* 0x002fc80000000f00 */
[----:B------:R2:W-:Y:S07]  /*0aa0*/  SYNCS.ARRIVE.TRANS64 RZ, [R3+URZ+0x36000], R0 ;  /* 0x0360000003ff79a7 */ /* 0x0005ee000800003f */
[----:B------:R-:W-:Y:S05]  /*0ab0*/  @!P1 BRA `(.L_x_13) ;  /* 0x0000000000049947 */ /* 0x000fea0003800000 */
[----:B------:R-:W-:Y:S01]  /*0ac0*/  BPT.TRAP 0x1 ;  /* 0x000000040000795c */ /* 0x000fe20000300000 */
.L_x_13:
[----:B------:R-:W3:Y:S01]  /*0ad0*/  S2R R7, SR_CgaCtaId ;  /* 0x0000000000077919 */ /* 0x000ee20000008800 */
[----:B------:R-:W-:Y:S01]  /*0ae0*/  R2UR UR32, R3 ;  /* 0x00000000032072ca */ /* 0x000fe200000e0000 */
[----:B------:R-:W-:Y:S01]  /*0af0*/  ULDC.64 UR4, c[0x0][0x198] ;  /* 0x0000660000047ab9 */ /* 0x000fe20000000a00 */
[----:B-12---:R-:W-:Y:S01]  /*0b00*/  MOV R0, 0x400 ;  /* 0x0000040000007802 */ /* 0x006fe20000000f00 */
[----:B------:R-:W-:Y:S01]  /*0b10*/  UIADD3 UR4, UP0, UR4, 0x1f0, URZ ;  /* 0x000001f004047890 */ /* 0x000fe2000ff1e03f */
[----:B------:R-:W-:Y:S01]  /*0b20*/  MOV R3, 0x1 ;  /* 0x0000000100037802 */ /* 0x000fe20000000f00 */
[----:B------:R-:W-:Y:S01]  /*0b30*/  UMOV UR19, URZ ;  /* 0x0000003f00137c82 */ /* 0x000fe20008000000 */
[----:B------:R-:W-:Y:S01]  /*0b40*/  UMOV UR6, 0x0 ;  /* 0x0000000000067882 */ /* 0x000fe20000000000 */
[----:B------:R-:W-:Y:S01]  /*0b50*/  UIADD3.X UR5, URZ, UR5, URZ, UP0, !UPT ;  /* 0x000000053f057290 */ /* 0x000fe200087fe43f */
[----:B------:R-:W-:Y:S01]  /*0b60*/  SHF.L.U32 R3, R3, 0x1f, RZ ;  /* 0x0000001f03037819 */ /* 0x000fe200000006ff */
[----:B------:R-:W-:Y:S01]  /*0b70*/  UMOV UR7, 0x10000000 ;  /* 0x1000000000077882 */ /* 0x000fe20000000000 */
[----:B------:R-:W-:Y:S01]  /*0b80*/  UMOV UR18, URZ ;  /* 0x0000003f00127c82 */ /* 0x000fe20008000000 */
[----:B------:R-:W-:Y:S01]  /*0b90*/  UMOV UR20, UR36 ;  /* 0x0000002400147c82 */ /* 0x000fe20008000000 */
[----:B------:R-:W-:Y:S01]  /*0ba0*/  UMOV UR21, UR37 ;  /* 0x0000002500157c82 */ /* 0x000fe20008000000 */
[----:B------:R-:W-:Y:S01]  /*0bb0*/  UIADD3 UR16, UR32, 0x6000, URZ ;  /* 0x0000600020107890 */ /* 0x000fe2000fffe03f */
[----:B------:R-:W-:Y:S01]  /*0bc0*/  ISETP.NE.AND P2, PT, R17, RZ, PT ;  /* 0x000000ff1100720c */ /* 0x000fe20003f45270 */
[----:B------:R-:W-:-:S02]  /*0bd0*/  UIADD3 UR17, UR32, 0x36000, URZ ;  /* 0x0003600020117890 */ /* 0x000fc4000fffe03f */
[----:B------:R-:W-:Y:S02]  /*0be0*/  UIADD3 UR8, UR32, 0xa000, URZ ;  /* 0x0000a00020087890 */ /* 0x000fe4000fffe03f */
[----:B------:R-:W-:Y:S01]  /*0bf0*/  UIADD3 UR32, UR32, 0xe000, URZ ;  /* 0x0000e00020207890 */ /* 0x000fe2000fffe03f */
[----:B------:R-:W-:Y:S01]  /*0c00*/  UMOV UR10, 0x40 ;  /* 0x00000040000a7882 */ /* 0x000fe20000000000 */
[----:B------:R-:W-:Y:S01]  /*0c10*/  UMOV UR12, UR36 ;  /* 0x00000024000c7c82 */ /* 0x000fe20008000000 */
[----:B------:R-:W-:Y:S01]  /*0c20*/  UMOV UR13, UR37 ;  /* 0x00000025000d7c82 */ /* 0x000fe20008000000 */
[----:B------:R-:W-:Y:S01]  /*0c30*/  UMOV UR11, UR19 ;  /* 0x00000013000b7c82 */ /* 0x000fe20008000000 */
[----:B------:R-:W-:Y:S01]  /*0c40*/  UMOV UR9, UR17 ;  /* 0x0000001100097c82 */ /* 0x000fe20008000000 */
[----:B------:R-:W-:Y:S01]  /*0c50*/  UMOV UR34, 0x80 ;  /* 0x0000008000227882 */ /* 0x000fe20000000000 */
[----:B------:R-:W-:Y:S01]  /*0c60*/  UMOV UR35, UR19 ;  /* 0x0000001300237c82 */ /* 0x000fe20008000000 */
[----:B------:R1:W-:Y:S01]  /*0c70*/  UTMALDG.4D [UR16], [UR4], desc[UR6] ;  /* 0x00000610040075b4 */ /* 0x0003e20008019000 */
[----:B------:R-:W-:Y:S01]  /*0c80*/  UMOV UR33, UR17 ;  /* 0x0000001100217c82 */ /* 0x000fe20008000000 */
[----:B---3--:R-:W-:-:S04]  /*0c90*/  LEA R2, R7, R0, 0x18 ;  /* 0x0000000007027211 */ /* 0x008fc800078ec0ff */
[----:B------:R-:W-:Y:S01]  /*0ca0*/  LEA R0, R5, R2, 0x3 ;  /* 0x0000000205007211 */ /* 0x000fe200078e18ff */
[----:B------:R1:W-:Y:S01]  /*0cb0*/  UTMALDG.4D [UR8], [UR4], desc[UR6] ;  /* 0x00000608040075b4 */ /* 0x0003e20008019000 */
[----:B------:R1:W-:Y:S02]  /*0cc0*/  UTMALDG.4D [UR32], [UR4], desc[UR6] ;  /* 0x00000620040075b4 */ /* 0x0003e40008019000 */
[----:B------:R-:W2:Y:S02]  /*0cd0*/  SYNCS.PHASECHK.TRANS64.TRYWAIT P1, [R0+URZ+0x36020], R3 ;  /* 0x03602003000075a7 */ /* 0x000ea4000802017f */
[----:B-12---:R-:W-:Y:S05]  /*0ce0*/  @!P1 BRA `(.L_x_14) ;  /* 0x0000009000e09947 */ /* 0x006fea0003800000 */
.L_x_69:
[----:B------:R-:W-:Y:S01]  /*0cf0*/  MOV R19, 0x1 ;  /* 0x0000000100137802 */ /* 0x000fe20000000f00 */
[----:B------:R-:W-:Y:S06]  /*0d00*/  @P2 BRA `(.L_x_15) ;  /* 0x0000000000142947 */ /* 0x000fec0003800000 */
[----:B------:R-:W-:Y:S02]  /*0d10*/  ISETP.NE.AND P1, PT, R6, RZ, PT ;  /* 0x000000ff0600720c */ /* 0x000fe40003f25270 */
[----:B-1----:R-:W-:-:S04]  /*0d20*/  MOV R3, 0xc000 ;  /* 0x0000c00000037802 */ /* 0x002fc80000000f00 */
[----:B------:R2:W-:Y:S07]  /*0d30*/  SYNCS.ARRIVE.TRANS64 RZ, [R0+URZ+0x36000], R3 ;  /* 0x0360000300ff79a7 */ /* 0x0005ee000800003f */
[----:B------:R-:W-:Y:S05]  /*0d40*/  @!P1 BRA `(.L_x_15) ;  /* 0x0000000000049947 */ /* 0x000fea0003800000 */
[----:B------:R-:W-:Y:S01]  /*0d50*/  BPT.TRAP 0x1 ;  /* 0x000000040000795c */ /* 0x000fe20000300000 */
.L_x_15:
[C---:B------:R-:W-:Y:S01]  /*0d60*/  IMAD R2, R5.reuse, 0xc000, R2 ;  /* 0x0000c00005027824 */ /* 0x040fe200078e0202 */
[----:B------:R-:W-:Y:S01]  /*0d70*/  R2UR UR17, R0 ;  /* 0x00000000001172ca */ /* 0x000fe200000e0000 */
[----:B------:R-:W-:Y:S01]  /*0d80*/  ULDC.64 UR4, c[0x0][0x198] ;  /* 0x0000660000047ab9 */ /* 0x000fe20000000a00 */
[----:B------:R-:W-:Y:S01]  /*0d90*/  UMOV UR19, URZ ;  /* 0x0000003f00137c82 */ /* 0x000fe20008000000 */
[----:B------:R-:W-:Y:S01]  /*0da0*/  UIADD3 UR4, UP0, UR4, 0x2f0, URZ ;  /* 0x000002f004047890 */ /* 0x000fe2000ff1e03f */
[----:B------:R-:W-:Y:S01]  /*0db0*/  R2UR UR32, R2 ;  /* 0x00000000022072ca */ /* 0x000fe200000e0000 */
[----:B------:R-:W-:Y:S01]  /*0dc0*/  UMOV UR6, 0x0 ;  /* 0x0000000000067882 */ /* 0x000fe20000000000 */
[----:B------:R-:W-:Y:S01]  /*0dd0*/  UMOV UR7, 0x10000000 ;  /* 0x1000000000077882 */ /* 0x000fe20000000000 */
[----:B------:R-:W-:Y:S01]  /*0de0*/  UIADD3.X UR5, URZ, UR5, URZ, UP0, !UPT ;  /* 0x000000053f057290 */ /* 0x000fe200087fe43f */
[----:B------:R-:W-:Y:S01]  /*0df0*/  IADD3 R5, R5, 0x1, RZ ;  /* 0x0000000105057810 */ /* 0x000fe20007ffe0ff */
[----:B------:R-:W-:Y:S01]  /*0e00*/  UMOV UR18, URZ ;  /* 0x0000003f00127c82 */ /* 0x000fe20008000000 */
[----:B------:R-:W-:Y:S01]  /*0e10*/  UMOV UR20, UR36 ;  /* 0x0000002400147c82 */ /* 0x000fe20008000000 */
[----:B------:R-:W-:Y:S01]  /*0e20*/  UMOV UR21, UR37 ;  /* 0x0000002500157c82 */ /* 0x000fe20008000000 */
[----:B------:R-:W-:Y:S01]  /*0e30*/  UMOV UR10, 0x40 ;  /* 0x00000040000a7882 */ /* 0x000fe20000000000 */
[----:B------:R-:W-:Y:S01]  /*0e40*/  UIADD3 UR17, UR17, 0x36000, URZ ;  /* 0x0003600011117890 */ /* 0x000fe2000fffe03f */
[----:B------:R-:W-:Y:S01]  /*0e50*/  UMOV UR12, UR36 ;  /* 0x00000024000c7c82 */ /* 0x000fe20008000000 */
[----:B------:R-:W-:-:S02]  /*0e60*/  UMOV UR13, UR37 ;  /* 0x00000025000d7c82 */ /* 0x000fc40008000000 */
[----:B------:R-:W-:Y:S02]  /*0e70*/  UIADD3 UR16, UR32, 0x6000, URZ ;  /* 0x0000600020107890 */ /* 0x000fe4000fffe03f */
[----:B------:R-:W-:Y:S02]  /*0e80*/  UIADD3 UR8, UR32, 0xa000, URZ ;  /* 0x0000a00020087890 */ /* 0x000fe4000fffe03f */
[----:B------:R-:W-:Y:S01]  /*0e90*/  UIADD3 UR32, UR32, 0xe000, URZ ;  /* 0x0000e00020207890 */ /* 0x000fe2000fffe03f */
[----:B------:R-:W-:Y:S01]  /*0ea0*/  UMOV UR11, UR19 ;  /* 0x00000013000b7c82 */ /* 0x000fe20008000000 */
[----:B------:R-:W-:Y:S01]  /*0eb0*/  UMOV UR9, UR17 ;  /* 0x0000001100097c82 */ /* 0x000fe20008000000 */
[----:B------:R-:W-:Y:S01]  /*0ec0*/  UMOV UR34, 0x80 ;  /* 0x0000008000227882 */ /* 0x000fe20000000000 */
[----:B------:R-:W-:Y:S01]  /*0ed0*/  UMOV UR35, UR19 ;  /* 0x0000001300237c82 */ /* 0x000fe20008000000 */
[----:B------:R3:W-:Y:S01]  /*0ee0*/  UTMALDG.4D [UR16], [UR4], desc[UR6] ;  /* 0x00000610040075b4 */ /* 0x0007e20008019000 */
[----:B------:R-:W-:Y:S01]  /*0ef0*/  UMOV UR33, UR17 ;  /* 0x0000001100217c82 */ /* 0x000fe20008000000 */
[----:B------:R3:W-:Y:S02]  /*0f00*/  UTMALDG.4D [UR8], [UR4], desc[UR6] ;  /* 0x00000608040075b4 */ /* 0x0007e40008019000 */
[----:B------:R3:W-:Y:S02]  /*0f10*/  UTMALDG.4D [UR32], [UR4], desc[UR6] ;  /* 0x00000620040075b4 */ /* 0x0007e40008019000 */
[----:B---3--:R-:W-:Y:S01]  /*0f20*/  NOP ;  /* 0x0000000000007918 */ /* 0x008fe20000000000 */
.L_x_11:
[----:B------:R-:W-:Y:S02]  /*0f30*/  ISETP.GE.AND P1, PT, R159, 0x81, PT ;  /* 0x000000819f00780c */ /* 0x000fe40003f26270 */
[----:B------:R-:W-:-:S11]  /*0f40*/  MOV R2, 0x1 ;  /* 0x0000000100027802 */ /* 0x000fd60000000f00 */
[----:B------:R-:W-:Y:S05]  /*0f50*/  @!P1 BRA `(.L_x_16) ;  /* 0x0000000400849947 */ /* 0x000fea0003800000 */
[----:B-12---:R-:W1:Y:S01]  /*0f60*/  S2R R3, SR_CgaCtaId ;  /* 0x0000000000037919 */ /* 0x006e620000008800 */
[----:B------:R-:W-:Y:S02]  /*0f70*/  MOV R0, 0x400 ;  /* 0x0000040000007802 */ /* 0x000fe40000000f00 */
[----:B------:R-:W-:Y:S02]  /*0f80*/  MOV R2, 0x1 ;  /* 0x0000000100027802 */ /* 0x000fe40000000f00 */
[----:B------:R-:W-:Y:S02]  /*0f90*/  ISETP.NE.AND P2, PT, R17, RZ, PT ;  /* 0x000000ff1100720c */ /* 0x000fe40003f45270 */
[----:B-1----:R-:W-:Y:S02]  /*0fa0*/  LEA R0, R3, R0, 0x18 ;  /* 0x0000000003007211 */ /* 0x002fe400078ec0ff */
[----:B------:R-:W-:Y:S02]  /*0fb0*/  SHF.L.U32 R3, R2, 0x1f, RZ ;  /* 0x0000001f02037819 */ /* 0x000fe400000006ff */
[----:B------:R-:W-:-:S04]  /*0fc0*/  LEA R2, R5, R0, 0x3 ;  /* 0x0000000005027211 */ /* 0x000fc800078e18ff */
[----:B------:R-:W1:Y:S02]  /*0fd0*/  SYNCS.PHASECHK.TRANS64.TRYWAIT P1, [R2+URZ+0x36020], R3 ;  /* 0x03602003020075a7 */ /* 0x000e64000802017f */
[----:B-1----:R-:W-:Y:S05]  /*0fe0*/  @!P1 BRA `(.L_x_17) ;  /* 0x0000009000349947 */ /* 0x002fea0003800000 */
.L_x_70:
[----:B------:R-:W-:Y:S05]  /*0ff0*/  @P2 BRA `(.L_x_18) ;  /* 0x0000000000142947 */ /* 0x000fea0003800000 */
[----:B------:R-:W-:Y:S02]  /*1000*/  ISETP.NE.AND P1, PT, R6, RZ, PT ;  /* 0x000000ff0600720c */ /* 0x000fe40003f25270 */
[----:B-1----:R-:W-:-:S04]  /*1010*/  MOV R3, 0xc000 ;  /* 0x0000c00000037802 */ /* 0x002fc80000000f00 */
[----:B------:R2:W-:Y:S07]  /*1020*/  SYNCS.ARRIVE.TRANS64 RZ, [R2+URZ+0x36000], R3 ;  /* 0x0360000302ff79a7 */ /* 0x0005ee000800003f */
[----:B------:R-:W-:Y:S05]  /*1030*/  @!P1 BRA `(.L_x_18) ;  /* 0x0000000000049947 */ /* 0x000fea0003800000 */
[----:B------:R-:W-:Y:S01]  /*1040*/  BPT.TRAP 0x1 ;  /* 0x000000040000795c */ /* 0x000fe20000300000 */
.L_x_18:
[----:B-12---:R-:W1:Y:S01]  /*1050*/  S2R R3, SR_CgaCtaId ;  /* 0x0000000000037919 */ /* 0x006e620000008800 */
[----:B------:R-:W-:Y:S01]  /*1060*/  IMAD R0, R5, 0xc000, R0 ;  /* 0x0000c00005007824 */ /* 0x000fe200078e0200 */
[----:B------:R-:W-:Y:S01]  /*1070*/  R2UR UR17, R2 ;  /* 0x00000000021172ca */ /* 0x000fe200000e0000 */
[----:B------:R-:W-:Y:S01]  /*1080*/  ULDC.64 UR4, c[0x0][0x198] ;  /* 0x0000660000047ab9 */ /* 0x000fe20000000a00 */
[----:B------:R-:W-:Y:S01]  /*1090*/  R2UR UR19, R19 ;  /* 0x00000000131372ca */ /* 0x000fe200000e0000 */
[----:B------:R-:W-:Y:S01]  /*10a0*/  UIADD3 UR4, UP0, UR4, 0x1f0, URZ ;  /* 0x000001f004047890 */ /* 0x000fe2000ff1e03f */
[----:B------:R-:W-:Y:S01]  /*10b0*/  R2UR UR32, R0 ;  /* 0x00000000002072ca */ /* 0x000fe200000e0000 */
[----:B------:R-:W-:Y:S01]  /*10c0*/  UMOV UR6, 0x0 ;  /* 0x0000000000067882 */ /* 0x000fe20000000000 */
[----:B------:R-:W-:Y:S01]  /*10d0*/  IADD3 R5, R5, 0x1, RZ ;  /* 0x0000000105057810 */ /* 0x000fe20007ffe0ff */
[----:B------:R-:W-:Y:S01]  /*10e0*/  UIADD3.X UR5, URZ, UR5, URZ, UP0, !UPT ;  /* 0x000000053f057290 */ /* 0x000fe200087fe43f */
[----:B------:R-:W-:Y:S01]  /*10f0*/  MOV R0, 0x400 ;  /* 0x0000040000007802 */ /* 0x000fe20000000f00 */
[----:B------:R-:W-:Y:S01]  /*1100*/  UMOV UR7, 0x10000000 ;  /* 0x1000000000077882 */ /* 0x000fe20000000000 */
[C---:B------:R-:W-:Y:S01]  /*1110*/  ISETP.NE.AND P2, PT, R5.reuse, 0x4, PT ;  /* 0x000000040500780c */ /* 0x040fe20003f45270 */
[----:B------:R-:W-:Y:S01]  /*1120*/  UMOV UR18, URZ ;  /* 0x0000003f00127c82 */ /* 0x000fe20008000000 */
[C---:B------:R-:W-:Y:S01]  /*1130*/  ISETP.NE.AND P1, PT, R5.reuse, 0x4, PT ;  /* 0x000000040500780c */ /* 0x040fe20003f25270 */
[----:B------:R-:W-:Y:S01]  /*1140*/  UIADD3 UR17, UR17, 0x36000, URZ ;  /* 0x0003600011117890 */ /* 0x000fe2000fffe03f */
[----:B------:R-:W-:Y:S01]  /*1150*/  SEL R5, R5, RZ, P2 ;  /* 0x000000ff05057207 */ /* 0x000fe20001000000 */
[----:B------:R-:W-:Y:S01]  /*1160*/  USHF.L.U32 UR19, UR19, 0x7, URZ ;  /* 0x0000000713137899 */ /* 0x000fe2000800063f */
[----:B------:R-:W-:Y:S01]  /*1170*/  SEL R2, RZ, 0x1, !P1 ;  /* 0x00000001ff027807 */ /* 0x000fe20004800000 */
[----:B------:R-:W-:Y:S01]  /*1180*/  UIADD3 UR16, UR32, 0x6000, URZ ;  /* 0x0000600020107890 */ /* 0x000fe2000fffe03f */
[----:B------:R-:W-:Y:S01]  /*1190*/  ISETP.NE.AND P2, PT, R17, RZ, PT ;  /* 0x000000ff1100720c */ /* 0x000fe20003f45270 */
[----:B------:R-:W-:-:S02]  /*11a0*/  UIADD3 UR8, UR32, 0xa000, URZ ;  /* 0x0000a00020087890 */ /* 0x000fc4000fffe03f */
[----:B------:R-:W-:Y:S01]  /*11b0*/  UIADD3 UR32, UR32, 0xe000, URZ ;  /* 0x0000e00020207890 */ /* 0x000fe2000fffe03f */
[----:B------:R-:W-:Y:S01]  /*11c0*/  UMOV UR20, UR36 ;  /* 0x0000002400147c82 */ /* 0x000fe20008000000 */
[----:B------:R-:W-:Y:S01]  /*11d0*/  UMOV UR21, UR37 ;  /* 0x0000002500157c82 */ /* 0x000fe20008000000 */
[----:B------:R-:W-:Y:S01]  /*11e0*/  UMOV UR10, 0x40 ;  /* 0x00000040000a7882 */ /* 0x000fe20000000000 */
[----:B------:R-:W-:Y:S01]  /*11f0*/  UMOV UR12, UR36 ;  /* 0x00000024000c7c82 */ /* 0x000fe20008000000 */
[----:B------:R-:W-:Y:S01]  /*1200*/  UMOV UR13, UR37 ;  /* 0x00000025000d7c82 */ /* 0x000fe20008000000 */
[----:B------:R-:W-:Y:S01]  /*1210*/  UMOV UR9, UR17 ;  /* 0x0000001100097c82 */ /* 0x000fe20008000000 */
[----:B------:R-:W-:Y:S01]  /*1220*/  UMOV UR11, UR19 ;  /* 0x00000013000b7c82 */ /* 0x000fe20008000000 */
[----:B-1----:R-:W-:Y:S01]  /*1230*/  LEA R4, R3, R0, 0x18 ;  /* 0x0000000003047211 */ /* 0x002fe200078ec0ff */
[----:B------:R-:W-:Y:S01]  /*1240*/  UMOV UR34, 0x80 ;  /* 0x0000008000227882 */ /* 0x000fe20000000000 */
[----:B------:R-:W-:Y:S01]  /*1250*/  SHF.L.U32 R0, R2, 0x1f, RZ ;  /* 0x0000001f02007819 */ /* 0x000fe200000006ff */
[----:B------:R-:W-:Y:S01]  /*1260*/  UMOV UR33, UR17 ;  /* 0x0000001100217c82 */ /* 0x000fe20008000000 */
[----:B------:R-:W-:Y:S01]  /*1270*/  LEA R3, R5, R4, 0x3 ;  /* 0x0000000405037211 */ /* 0x000fe200078e18ff */
[----:B------:R1:W-:Y:S01]  /*1280*/  UTMALDG.4D [UR16], [UR4], desc[UR6] ;  /* 0x00000610040075b4 */ /* 0x0003e20008019000 */
[----:B------:R-:W-:Y:S01]  /*1290*/  UMOV UR35, UR19 ;  /* 0x0000001300237c82 */ /* 0x000fe20008000000 */
[----:B------:R1:W-:Y:S01]  /*12a0*/  UTMALDG.4D [UR8], [UR4], desc[UR6] ;  /* 0x00000608040075b4 */ /* 0x0003e20008019000 */
[----:B------:R1:W-:Y:S01]  /*12b0*/  UTMALDG.4D [UR32], [UR4], desc[UR6] ;  /* 0x00000620040075b4 */ /* 0x0003e20008019000 */
[----:B------:R-:W2:Y:S02]  /*12c0*/  SYNCS.PHASECHK.TRANS64.TRYWAIT P1, [R3+URZ+0x36020], R0 ;  /* 0x03602000030075a7 */ /* 0x000ea4000802017f */
[----:B-12---:R-:W-:Y:S05]  /*12d0*/  @!P1 BRA `(.L_x_19) ;  /* 0x0000008c008c9947 */ /* 0x006fea0003800000 */
.L_x_71:
[----:B------:R-:W-:Y:S05]  /*12e0*/  @P2 BRA `(.L_x_20) ;  /* 0x0000000000142947 */ /* 0x000fea0003800000 */
[----:B------:R-:W-:Y:S02]  /*12f0*/  ISETP.NE.AND P1, PT, R6, RZ, PT ;  /* 0x000000ff0600720c */ /* 0x000fe40003f25270 */
[----:B-1----:R-:W-:-:S04]  /*1300*/  MOV R0, 0xc000 ;  /* 0x0000c00000007802 */ /* 0x002fc80000000f00 */
[----:B------:R2:W-:Y:S07]  /*1310*/  SYNCS.ARRIVE.TRANS64 RZ, [R3+URZ+0x36000], R0 ;  /* 0x0360000003ff79a7 */ /* 0x0005ee000800003f */
[----:B------:R-:W-:Y:S05]  /*1320*/  @!P1 BRA `(.L_x_20) ;  /* 0x0000000000049947 */ /* 0x000fea0003800000 */
[----:B------:R-:W-:Y:S01]  /*1330*/  BPT.TRAP 0x1 ;  /* 0x000000040000795c */ /* 0x000fe20000300000 */
.L_x_20:
[----:B------:R-:W-:Y:S01]  /*1340*/  IMAD R4, R5, 0xc000, R4 ;  /* 0x0000c00005047824 */ /* 0x000fe200078e0204 */
[----:B------:R-:W-:Y:S01]  /*1350*/  R2UR UR17, R3 ;  /* 0x00000000031172ca */ /* 0x000fe200000e0000 */
[----:B------:R-:W-:Y:S01]  /*1360*/  ULDC.64 UR4, c[0x0][0x198] ;  /* 0x0000660000047ab9 */ /* 0x000fe20000000a00 */
[----:B------:R-:W-:Y:S01]  /*1370*/  R2UR UR19, R19 ;  /* 0x00000000131372ca */ /* 0x000fe200000e0000 */
        /* <DEDUP_REMOVED lines=11> */
[----:B------:R-:W-:Y:S01]  /*1430*/  ISETP.NE.AND P1, PT, R5, 0x4, PT ;  /* 0x000000040500780c */ /* 0x000fe20003f25270 */
[----:B------:R-:W-:Y:S01]  /*1440*/  USHF.L.U32 UR19, UR19, 0x7, URZ ;  /* 0x0000000713137899 */ /* 0x000fe2000800063f */
[----:B------:R-:W-:Y:S01]  /*1450*/  IADD3 R19, R19, 0x1, RZ ;  /* 0x0000000113137810 */ /* 0x000fe20007ffe0ff */
[----:B------:R-:W-:Y:S01]  /*1460*/  UIADD3 UR16, UR32, 0x6000, URZ ;  /* 0x0000600020107890 */ /* 0x000fe2000fffe03f */
[----:B-12---:R-:W-:Y:S01]  /*1470*/  SEL R3, RZ, 0x1, P1 ;  /* 0x00000001ff037807 */ /* 0x006fe20000800000 */
[----:B------:R-:W-:Y:S01]  /*1480*/  UIADD3 UR8, UR32, 0xa000, URZ ;  /* 0x0000a00020087890 */ /* 0x000fe2000fffe03f */
[----:B------:R-:W-:Y:S01]  /*1490*/  SEL R5, R5, RZ, P1 ;  /* 0x000000ff05057207 */ /* 0x000fe20000800000 */
[----:B------:R-:W-:Y:S01]  /*14a0*/  UIADD3 UR32, UR32, 0xe000, URZ ;  /* 0x0000e00020207890 */ /* 0x000fe2000fffe03f */
[----:B------:R-:W-:Y:S01]  /*14b0*/  LOP3.LUT R2, R2, R3, RZ, 0x3c, !PT ;  /* 0x0000000302027212 */ /* 0x000fe200078e3cff */
        /* <DEDUP_REMOVED lines=8> */
[----:B------:R3:W-:Y:S01]  /*1540*/  UTMALDG.4D [UR8], [UR4], desc[UR6] ;  /* 0x00000608040075b4 */ /* 0x0007e20008019000 */
[----:B------:R3:W-:Y:S02]  /*1550*/  UTMALDG.4D [UR32], [UR4], desc[UR6] ;  /* 0x00000620040075b4 */ /* 0x0007e40008019000 */
[----:B---3--:R-:W-:Y:S01]  /*1560*/  NOP ;  /* 0x0000000000007918 */ /* 0x008fe20000000000 */
.L_x_16:
[----:B------:R-:W-:-:S07]  /*1570*/  IADD3 R23, R23, -0x4, RZ ;  /* 0xfffffffc17177810 */ /* 0x000fce0007ffe0ff */
.L_x_10:
[----:B------:R-:W-:Y:S05]  /*1580*/  BSYNC B0 ;  /* 0x0000000000007941 */ /* 0x000fea0003800000 */
.L_x_9:
[----:B-12---:R-:W1:Y:S01]  /*1590*/  S2R R3, SR_CgaCtaId ;  /* 0x0000000000037919 */ /* 0x006e620000008800 */
[----:B------:R-:W-:Y:S02]  /*15a0*/  MOV R16, 0x400 ;  /* 0x0000040000107802 */ /* 0x000fe40000000f00 */
[----:B------:R-:W-:Y:S02]  /*15b0*/  SHF.L.U32 R93, RZ, 0x1f, RZ ;  /* 0x0000001fff5d7819 */ /* 0x000fe400000006ff */
[----:B-1----:R-:W-:-:S04]  /*15c0*/  LEA R16, R3, R16, 0x18 ;  /* 0x0000001003107211 */ /* 0x002fc800078ec0ff */
[----:B------:R-:W1:Y:S02]  /*15d0*/  SYNCS.PHASECHK.TRANS64.TRYWAIT P1, [R16+URZ+0x36040], R93 ;  /* 0x0360405d100075a7 */ /* 0x000e64000802017f */
[----:B-1----:R-:W-:Y:S05]  /*15e0*/  @!P1 BRA `(.L_x_21) ;  /* 0x0000008800dc9947 */ /* 0x002fea0003800000 */
.L_x_72:
[----:B------:R-:W2:Y:S01]  /*15f0*/  SYNCS.PHASECHK.TRANS64.TRYWAIT P1, [R16+URZ+0x36000], R93 ;  /* 0x0360005d100075a7 */ /* 0x000ea2000802017f */
[----:B------:R-:W-:Y:S01]  /*1600*/  MOV R0, RZ ;  /* 0x000000ff00007202 */ /* 0x000fe20000000f00 */
[----:B--2---:R-:W-:Y:S06]  /*1610*/  @!P1 BRA `(.L_x_22) ;  /* 0x0000008800e49947 */ /* 0x004fec0003800000 */
.L_x_73:
[----:B------:R-:W-:Y:S05]  /*1620*/  WARPSYNC.ALL ;  /* 0x0000000000007948 */ /* 0x000fea0003800000 */
[C---:B------:R-:W-:Y:S01]  /*1630*/  R2UR UR15, R16.reuse ;  /* 0x00000000100f72ca */ /* 0x040fe200000e0000 */
[----:B------:R-:W-:Y:S01]  /*1640*/  WARPGROUP.ARRIVE ;  /* 0x00000000000079c5 */ /* 0x000fe20000000000 */
[----:B------:R-:W-:Y:S01]  /*1650*/  R2UR UR4, R16 ;  /* 0x00000000100472ca */ /* 0x000fe200000e0000 */
[----:B------:R-:W-:Y:S01]  /*1660*/  UMOV UR7, 0x40000040 ;  /* 0x4000004000077882 */ /* 0x000fe20000000000 */
[----:B------:R-:W-:Y:S01]  /*1670*/  UMOV UR23, 0x40000040 ;  /* 0x4000004000177882 */ /* 0x000fe20000000000 */
[----:B------:R-:W-:Y:S01]  /*1680*/  UMOV UR21, UR7 ;  /* 0x0000000700157c82 */ /* 0x000fe20008000000 */
[----:B------:R-:W-:Y:S01]  /*1690*/  UMOV UR11, 0x40000040 ;  /* 0x40000040000b7882 */ /* 0x000fe20000000000 */
[----:B------:R-:W-:Y:S01]  /*16a0*/  MOV R7, UR7 ;  /* 0x0000000700077c02 */ /* 0x000fe20008000f00 */
[----:B------:R-:W-:Y:S01]  /*16b0*/  UMOV UR5, UR11 ;  /* 0x0000000b00057c82 */ /* 0x000fe20008000000 */
[----:B------:R-:W-:Y:S01]  /*16c0*/  UMOV UR7, 0x40000040 ;  /* 0x4000004000077882 */ /* 0x000fe20000000000 */
[----:B------:R-:W-:Y:S01]  /*16d0*/  MOV R9, UR11 ;  /* 0x0000000b00097c02 */ /* 0x000fe20008000f00 */
[----:B------:R-:W-:Y:S01]  /*16e0*/  UMOV UR11, 0x40000040 ;  /* 0x40000040000b7882 */ /* 0x000fe20000000000 */
[----:B------:R-:W-:Y:S01]  /*16f0*/  UMOV UR57, 0x40000040 ;  /* 0x4000004000397882 */ /* 0x000fe20000000000 */
[----:B------:R-:W-:Y:S01]  /*1700*/  UIADD3 UR15, UR15, 0x6000, URZ ;  /* 0x000060000f0f7890 */ /* 0x000fe2000fffe03f */
[----:B------:R-:W-:Y:S01]  /*1710*/  MOV R11, UR11 ;  /* 0x0000000b000b7c02 */ /* 0x000fe20008000f00 */
[----:B------:R-:W-:-:S02]  /*1720*/  USHF.R.U32.HI UR4, URZ, 0x4, UR4 ;  /* 0x000000043f047899 */ /* 0x000fc40008011604 */
[----:B------:R-:W-:Y:S02]  /*1730*/  USHF.R.U32.HI UR15, URZ, 0x4, UR15 ;  /* 0x000000043f0f7899 */ /* 0x000fe4000801160f */
[----:B------:R-:W-:Y:S02]  /*1740*/  ULOP3.LUT UR4, UR4, 0x3fff, URZ, 0xc0, !UPT ;  /* 0x00003fff04047892 */ /* 0x000fe4000f8ec03f */
[----:B------:R-:W-:Y:S02]  /*1750*/  ULOP3.LUT UR15, UR15, 0x3fff, URZ, 0xc0, !UPT ;  /* 0x00003fff0f0f7892 */ /* 0x000fe4000f8ec03f */
[----:B------:R-:W-:Y:S02]  /*1760*/  ULOP3.LUT UR8, UR4, 0x10000, URZ, 0xfc, !UPT ;  /* 0x0001000004087892 */ /* 0x000fe4000f8efc3f */
[----:B------:R-:W-:Y:S02]  /*1770*/  ULOP3.LUT UR22, UR15, 0x10000, URZ, 0xfc, !UPT ;  /* 0x000100000f167892 */ /* 0x000fe4000f8efc3f */
[----:B------:R-:W-:-:S02]  /*1780*/  UIADD3 UR4, UR8, 0x2, URZ ;  /* 0x0000000208047890 */ /* 0x000fc4000fffe03f */
[----:B------:R-:W-:Y:S02]  /*1790*/  UIADD3 UR56, UR8, 0x204, URZ ;  /* 0x0000020408387890 */ /* 0x000fe4000fffe03f */
[----:B------:R-:W-:Y:S01]  /*17a0*/  UMOV UR6, UR8 ;  /* 0x0000000800067c82 */ /* 0x000fe20008000000 */
[----:B------:R-:W-:Y:S01]  /*17b0*/  UIADD3 UR58, UR22, 0x404, URZ ;  /* 0x00000404163a7890 */ /* 0x000fe2000fffe03f */
[----:B------:R-:W-:Y:S01]  /*17c0*/  MOV R6, UR6 ;  /* 0x0000000600067c02 */ /* 0x000fe20008000f00 */
[----:B------:R-:W-:Y:S01]  /*17d0*/  UMOV UR20, UR6 ;  /* 0x0000000600147c82 */ /* 0x000fe20008000000 */
[----:B------:R-:W-:Y:S02]  /*17e0*/  UIADD3 UR6, UR22, 0x2, URZ ;  /* 0x0000000216067890 */ /* 0x000fe4000fffe03f */
[----:B------:R-:W-:Y:S01]  /*17f0*/  HGMMA.64x128x16.F32 R24, gdesc[UR20], RZ, !UPT, gsb0 ;  /* 0x01e00000141879f0 */ /* 0x000fe2000c0008ff */
[----:B------:R-:W-:Y:S01]  /*1800*/  UMOV UR10, UR4 ;  /* 0x00000004000a7c82 */ /* 0x000fe20008000000 */
[----:B------:R-:W-:Y:S01]  /*1810*/  UMOV UR59, 0x40000040 ;  /* 0x40000040003b7882 */ /* 0x000fe20000000000 */
[----:B------:R-:W-:Y:S01]  /*1820*/  UMOV UR4, UR10 ;  /* 0x0000000a00047c82 */ /* 0x000fe20008000000 */
[----:B------:R-:W-:Y:S01]  /*1830*/  MOV R8, UR10 ;  /* 0x0000000a00087c02 */ /* 0x000fe20008000f00 */
[----:B------:R-:W-:-:S02]  /*1840*/  UIADD3 UR52, UR8, 0x206, URZ ;  /* 0x0000020608347890 */ /* 0x000fc4000fffe03f */
[----:B------:R-:W-:Y:S01]  /*1850*/  UIADD3 UR54, UR22, 0x406, URZ ;  /* 0x0000040616367890 */ /* 0x000fe2000fffe03f */
[----:B------:R-:W-:Y:S01]  /*1860*/  UMOV UR53, 0x40000040 ;  /* 0x4000004000357882 */ /* 0x000fe20000000000 */
[----:B------:R-:W-:Y:S01]  /*1870*/  UMOV UR55, 0x40000040 ;  /* 0x4000004000377882 */ /* 0x000fe20000000000 */
[----:B------:R-:W-:Y:S02]  /*1880*/  UIADD3 UR48, UR8, 0x400, URZ ;  /* 0x0000040008307890 */ /* 0x000fe4000fffe03f */
[----:B------:R-:W-:Y:S01]  /*1890*/  UIADD3 UR50, UR22, 0x800, URZ ;  /* 0x0000080016327890 */ /* 0x000fe2000fffe03f */
[----:B------:R-:W-:Y:S01]  /*18a0*/  UMOV UR49, 0x40000040 ;  /* 0x4000004000317882 */ /* 0x000fe20000000000 */
[----:B------:R-:W-:Y:S01]  /*18b0*/  UMOV UR51, 0x40000040 ;  /* 0x4000004000337882 */ /* 0x000fe20000000000 */
[----:B------:R-:W-:Y:S02]  /*18c0*/  UIADD3 UR44, UR8, 0x402, URZ ;  /* 0x00000402082c7890 */ /* 0x000fe4000fffe03f */
[----:B------:R-:W-:Y:S01]  /*18d0*/  UIADD3 UR46, UR22, 0x802, URZ ;  /* 0x00000802162e7890 */ /* 0x000fe2000fffe03f */
[----:B------:R-:W-:Y:S01]  /*18e0*/  UMOV UR45, 0x40000040 ;  /* 0x40000040002d7882 */ /* 0x000fe20000000000 */
[----:B------:R-:W-:Y:S01]  /*18f0*/  UMOV UR47, 0x40000040 ;  /* 0x40000040002f7882 */ /* 0x000fe20000000000 */
[----:B------:R-:W-:-:S02]  /*1900*/  UIADD3 UR40, UR8, 0x406, URZ ;  /* 0x0000040608287890 */ /* 0x000fc4000fffe03f */
[----:B------:R-:W-:Y:S01]  /*1910*/  UIADD3 UR42, UR22, 0x806, URZ ;  /* 0x00000806162a7890 */ /* 0x000fe2000fffe03f */
[----:B------:R-:W-:Y:S01]  /*1920*/  UMOV UR41, 0x40000040 ;  /* 0x4000004000297882 */ /* 0x000fe20000000000 */
[----:B------:R-:W-:Y:S01]  /*1930*/  UMOV UR43, 0x40000040 ;  /* 0x40000040002b7882 */ /* 0x000fe20000000000 */
[----:B------:R-:W-:Y:S01]  /*1940*/  ULDC UR39, c[0x0][0x604] ;  /* 0x0001810000277ab9 */ /* 0x000fe20000000800 */
        /* <DEDUP_REMOVED lines=24> */
[----:B------:R-:W-:-:S02]  /*1ad0*/  WARPGROUP.DEPBAR.LE gsb0, 0x0 ;  /* 0x00008000000079c5 */ /* 0x000fc40000010000 */
[----:B------:R-:W-:-:S06]  /*1ae0*/  WARPGROUP.ARRIVE ;  /* 0x00000000000079c5 */ /* 0x000fcc0000000000 */
[----:B------:R-:W-:Y:S01]  /*1af0*/  HGMMA.64x128x16.F32 R24, gdesc[UR4], R24, gsb0 ;  /* 0x01e00000041879f0 */ /* 0x000fe20008000818 */
[----:B------:R-:W-:Y:S02]  /*1b00*/  UIADD3 UR4, UR8, 0x4, URZ ;  /* 0x0000000408047890 */ /* 0x000fe4000fffe03f */
[----:B------:R-:W-:Y:S01]  /*1b10*/  UIADD3 UR6, UR22, 0x4, URZ ;  /* 0x0000000416067890 */ /* 0x000fe2000fffe03f */
[----:B------:R-:W-:Y:S01]  /*1b20*/  UMOV UR5, UR11 ;  /* 0x0000000b00057c82 */ /* 0x000fe20008000000 */
[----:B------:R-:W-:Y:S01]  /*1b30*/  UMOV UR7, 0x40000040 ;  /* 0x4000004000077882 */ /* 0x000fe20000000000 */
[----:B------:R-:W-:Y:S02]  /*1b40*/  UMOV UR11, 0x40000040 ;  /* 0x40000040000b7882 */ /* 0x000fe40000000000 */
[----:B------:R-:W-:Y:S01]  /*1b50*/  UMOV UR10, UR4 ;  /* 0x00000004000a7c82 */ /* 0x000fe20008000000 */
[----:B------:R-:W-:Y:S01]  /*1b60*/  MOV R13, UR11 ;  /* 0x0000000b000d7c02 */ /* 0x000fe20008000f00 */
[----:B------:R-:W-:Y:S01]  /*1b70*/  UMOV UR4, UR10 ;  /* 0x0000000a00047c82 */ /* 0x000fe20008000000 */
[----:B------:R-:W-:Y:S01]  /*1b80*/  MOV R10, UR10 ;  /* 0x0000000a000a7c02 */ /* 0x000fe20008000f00 */
        /* <DEDUP_REMOVED lines=31> */
[----:B------:R-:W-:Y:S02]  /*1d80*/  ULDC UR11, c[0x0][0x604] ;  /* 0x00018100000b7ab9 */ /* 0x000fe40000000800 */
[----:B------:R-:W-:Y:S02]  /*1d90*/  UMOV UR10, UR4 ;  /* 0x00000004000a7c82 */ /* 0x000fe40008000000 */
[----:B------:R-:W-:Y:S01]  /*1da0*/  UMOV UR4, UR10 ;  /* 0x0000000a00047c82 */ /* 0x000fe20008000000 */
[----:B------:R-:W-:Y:S01]  /*1db0*/  MOV R20, UR10 ;  /* 0x0000000a00147c02 */ /* 0x000fe20008000f00 */
[----:B------:R-:W-:Y:S01]  /*1dc0*/  ULDC UR10, c[0x0][0x604] ;  /* 0x00018100000a7ab9 */ /* 0x000fe20000000800 */
[----:B------:R-:W-:-:S02]  /*1dd0*/  WARPGROUP.DEPBAR.LE gsb0, 0x0 ;  /* 0x00008000000079c5 */ /* 0x000fc40000010000 */
[----:B------:R-:W-:-:S06]  /*1de0*/  WARPGROUP.ARRIVE ;  /* 0x00000000000079c5 */ /* 0x000fcc0000000000 */
[----:B------:R-:W-:Y:S01]  /*1df0*/  HGMMA.64x128x16.F32 R24, gdesc[UR4], R24, gsb0 ;  /* 0x01e00000041879f0 */ /* 0x000fe20008000818 */
[----:B------:R-:W-:Y:S02]  /*1e00*/  UIADD3 UR4, UR8, 0x404, URZ ;  /* 0x0000040408047890 */ /* 0x000fe4000fffe03f */
[----:B------:R-:W-:Y:S01]  /*1e10*/  UIADD3 UR6, UR22, 0x804, URZ ;  /* 0x0000080416067890 */ /* 0x000fe2000fffe03f */
[----:B------:R-:W-:Y:S01]  /*1e20*/  UMOV UR5, 0x40000040 ;  /* 0x4000004000057882 */ /* 0x000fe20000000000 */
[----:B------:R-:W-:Y:S01]  /*1e30*/  UMOV UR7, 0x40000040 ;  /* 0x4000004000077882 */ /* 0x000fe20000000000 */
[----:B------:R-:W-:Y:S01]  /*1e40*/  ULDC UR8, c[0x0][0x604] ;  /* 0x0001810000087ab9 */ /* 0x000fe20000000800 */
[----:B------:R-:W-:Y:S02]  /*1e50*/  WARPGROUP.DEPBAR.LE gsb0, 0x0 ;  /* 0x00008000000079c5 */ /* 0x000fe40000010000 */
[----:B------:R-:W-:-:S06]  /*1e60*/  WARPGROUP.ARRIVE ;  /* 0x00000000000079c5 */ /* 0x000fcc0000000000 */
[----:B------:R-:W-:Y:S03]  /*1e70*/  HGMMA.64x128x16.F32 R24, gdesc[UR56], R24, gsb0 ;  /* 0x01e00000381879f0 */ /* 0x000fe60008000818 */
[----:B------:R-:W-:Y:S02]  /*1e80*/  WARPGROUP.DEPBAR.LE gsb0, 0x0 ;  /* 0x00008000000079c5 */ /* 0x000fe40000010000 */
[----:B------:R-:W-:-:S07]  /*1e90*/  WARPGROUP.ARRIVE ;  /* 0x00000000000079c5 */ /* 0x000fce0000000000 */
        /* <DEDUP_REMOVED lines=9> */
[----:B------:R-:W-:Y:S01]  /*1f30*/  HGMMA.64x128x16.F32 R24, gdesc[UR4], R24, gsb0 ;  /* 0x01e00000041879f0 */ /* 0x000fe20008000818 */
[----:B------:R-:W-:Y:S01]  /*1f40*/  ULDC UR7, c[0x0][0x604] ;  /* 0x0001810000077ab9 */ /* 0x000fe20000000800 */
[----:B------:R-:W-:Y:S01]  /*1f50*/  ULDC UR6, c[0x0][0x604] ;  /* 0x0001810000067ab9 */ /* 0x000fe20000000800 */
[----:B------:R-:W-:Y:S02]  /*1f60*/  WARPGROUP.DEPBAR.LE gsb0, 0x0 ;  /* 0x00008000000079c5 */ /* 0x000fe40000010000 */
[----:B------:R-:W-:-:S07]  /*1f70*/  WARPGROUP.ARRIVE ;  /* 0x00000000000079c5 */ /* 0x000fce0000000000 */
[----:B------:R-:W-:Y:S03]  /*1f80*/  HGMMA.64x128x16.F32 R24, gdesc[UR40], R24, gsb0 ;  /* 0x01e00000281879f0 */ /* 0x000fe60008000818 */
[----:B------:R-:W-:Y:S02]  /*1f90*/  WARPGROUP.DEPBAR.LE gsb0, 0x0 ;  /* 0x00008000000079c5 */ /* 0x000fe40000010000 */
[----:B------:R-:W-:Y:S01]  /*1fa0*/  FMNMX R3, R24, R25, !PT ;  /* 0x0000001918037209 */ /* 0x000fe20007800000 */
[----:B------:R-:W3:Y:S01]  /*1fb0*/  SYNCS.PHASECHK.TRANS64.TRYWAIT P6, [R16+URZ+0x36008], R93 ;  /* 0x0360085d100075a7 */ /* 0x000ee200080c017f */
[----:B------:R-:W-:Y:S02]  /*1fc0*/  FMNMX R89, R26, R27, !PT ;  /* 0x0000001b1a597209 */ /* 0x000fe40007800000 */
[----:B------:R-:W-:Y:S02]  /*1fd0*/  FMNMX R4, R28, R3, !PT ;  /* 0x000000031c047209 */ /* 0x000fe40007800000 */
[----:B------:R-:W-:-:S02]  /*1fe0*/  FMNMX R88, R30, R89, !PT ;  /* 0x000000591e587209 */ /* 0x000fc40007800000 */
[----:B------:R-:W-:Y:S02]  /*1ff0*/  FMNMX R3, R29, R4, !PT ;  /* 0x000000041d037209 */ /* 0x000fe40007800000 */
[----:B------:R-:W-:Y:S02]  /*2000*/  FMNMX R89, R31, R88, !PT ;  /* 0x000000581f597209 */ /* 0x000fe40007800000 */
[----:B------:R-:W-:Y:S02]  /*2010*/  FMNMX R4, R32, R3, !PT ;  /* 0x0000000320047209 */ /* 0x000fe40007800000 */
        /* <DEDUP_REMOVED lines=54> */
[----:B------:R-:W-:-:S03]  /*2380*/  FMNMX R88, R87, R88, !PT ;  /* 0x0000005857587209 */ /* 0x000fc60007800000 */
[----:B------:R-:W4:Y:S04]  /*2390*/  SHFL.BFLY PT, R4, R89, 0x1, 0x1f ;  /* 0x0c201f0059047f89 */ /* 0x000f2800000e0000 */
[----:B------:R-:W5:Y:S01]  /*23a0*/  SHFL.BFLY PT, R3, R88, 0x1, 0x1f ;  /* 0x0c201f0058037f89 */ /* 0x000f6200000e0000 */
[----:B----4-:R-:W-:Y:S02]  /*23b0*/  FMNMX R90, R89, R4, !PT ;  /* 0x00000004595a7209 */ /* 0x010fe40007800000 */
[----:B-----5:R-:W-:-:S03]  /*23c0*/  FMNMX R91, R88, R3, !PT ;  /* 0x00000003585b7209 */ /* 0x020fc60007800000 */
[----:B------:R-:W4:Y:S04]  /*23d0*/  SHFL.BFLY PT, R3, R90, 0x2, 0x1f ;  /* 0x0c401f005a037f89 */ /* 0x000f2800000e0000 */
[----:B------:R-:W5:Y:S01]  /*23e0*/  SHFL.BFLY PT, R4, R91, 0x2, 0x1f ;  /* 0x0c401f005b047f89 */ /* 0x000f6200000e0000 */
[----:B----4-:R-:W-:-:S04]  /*23f0*/  FMNMX R3, R90, R3, !PT ;  /* 0x000000035a037209 */ /* 0x010fc80007800000 */
[----:B------:R-:W-:Y:S02]  /*2400*/  FSETP.NEU.AND P1, PT, R3, -INF , PT ;  /* 0xff8000000300780b */ /* 0x000fe40003f2d000 */
[----:B-----5:R-:W-:Y:S02]  /*2410*/  FMNMX R4, R91, R4, !PT ;  /* 0x000000045b047209 */ /* 0x020fe40007800000 */
[----:B------:R-:W-:Y:S02]  /*2420*/  FSEL R88, R3, RZ, P1 ;  /* 0x000000ff03587208 */ /* 0x000fe40000800000 */
[----:B------:R-:W-:-:S03]  /*2430*/  FSETP.NEU.AND P1, PT, R4, -INF , PT ;  /* 0xff8000000400780b */ /* 0x000fc60003f2d000 */
[----:B------:R-:W-:Y:S01]  /*2440*/  FMUL R88, R88, UR7 ;  /* 0x0000000758587c20 */ /* 0x000fe20008400000 */
[----:B------:R-:W-:-:S03]  /*2450*/  ULDC UR7, c[0x0][0x604] ;  /* 0x0001810000077ab9 */ /* 0x000fc60000000800 */
[--C-:B------:R-:W-:Y:S01]  /*2460*/  FFMA R24, R24, UR39, -R88.reuse ;  /* 0x0000002718187c23 */ /* 0x100fe20008000858 */
[--C-:B------:R-:W-:Y:S01]  /*2470*/  FFMA R25, R25, UR38, -R88.reuse ;  /* 0x0000002619197c23 */ /* 0x100fe20008000858 */
[--C-:B------:R-:W-:Y:S01]  /*2480*/  FFMA R28, R28, UR6, -R88.reuse ;  /* 0x000000061c1c7c23 */ /* 0x100fe20008000858 */
[--C-:B------:R-:W-:Y:S01]  /*2490*/  FFMA R158, R32, UR34, -R88.reuse ;  /* 0x00000022209e7c23 */ /* 0x100fe20008000858 */
[----:B------:R-:W-:Y:S01]  /*24a0*/  FSEL R32, R4, RZ, P1 ;  /* 0x000000ff04207208 */ /* 0x000fe20000800000 */
[--C-:B------:R-:W-:Y:S01]  /*24b0*/  FFMA R129, R81, UR7, -R88.reuse ;  /* 0x0000000751817c23 */ /* 0x100fe20008000858 */
[----:B------:R-:W-:Y:S01]  /*24c0*/  FSETP.GEU.AND P4, PT, R24, -126, PT ;  /* 0xc2fc00001800780b */ /* 0x000fe20003f8e000 */
[----:B------:R-:W-:Y:S01]  /*24d0*/  ULDC UR7, c[0x0][0x604] ;  /* 0x0001810000077ab9 */ /* 0x000fe20000000800 */
[----:B------:R-:W-:Y:S01]  /*24e0*/  FSETP.GEU.AND P5, PT, R25, -126, PT ;  /* 0xc2fc00001900780b */ /* 0x000fe20003fae000 */
[----:B------:R-:W-:Y:S01]  /*24f0*/  ULDC UR39, c[0x0][0x604] ;  /* 0x0001810000277ab9 */ /* 0x000fe20000000800 */
[----:B------:R-:W-:Y:S01]  /*2500*/  FSETP.GEU.AND P2, PT, R28, -126, PT ;  /* 0xc2fc00001c00780b */ /* 0x000fe20003f4e000 */
[----:B------:R-:W-:Y:S01]  /*2510*/  ULDC UR38, c[0x0][0x604] ;  /* 0x0001810000267ab9 */ /* 0x000fe20000000800 */
[----:B------:R-:W-:Y:S01]  /*2520*/  FMUL R32, R32, UR7 ;  /* 0x0000000720207c20 */ /* 0x000fe20008400000 */
[--C-:B------:R-:W-:Y:S01]  /*2530*/  FFMA R29, R29, UR35, -R88.reuse ;  /* 0x000000231d1d7c23 */ /* 0x100fe20008000858 */
[--C-:B------:R-:W-:Y:S01]  /*2540*/  FFMA R134, R84, UR39, -R88.reuse ;  /* 0x0000002754867c23 */ /* 0x100fe20008000858 */
[----:B------:R-:W-:Y:S01]  /*2550*/  FFMA R141, R85, UR38, -R88 ;  /* 0x00000026558d7c23 */ /* 0x000fe20008000858 */
[----:B------:R-:W-:Y:S01]  /*2560*/  ULDC UR39, c[0x0][0x604] ;  /* 0x0001810000277ab9 */ /* 0x000fe20000000800 */
[----:B------:R-:W-:Y:S01]  /*2570*/  ULDC UR38, c[0x0][0x604] ;  /* 0x0001810000267ab9 */ /* 0x000fe20000000800 */
[----:B------:R-:W-:Y:S01]  /*2580*/  ULDC UR6, c[0x0][0x604] ;  /* 0x0001810000067ab9 */ /* 0x000fe20000000800 */
[----:B------:R-:W-:Y:S01]  /*2590*/  @!P4 FMUL R24, R24, 0.5 ;  /* 0x3f0000001818c820 */ /* 0x000fe20000400000 */
[----:B------:R-:W-:Y:S01]  /*25a0*/  ULDC UR35, c[0x0][0x604] ;  /* 0x0001810000237ab9 */ /* 0x000fe20000000800 */
[----:B------:R-:W-:Y:S01]  /*25b0*/  @!P5 FMUL R25, R25, 0.5 ;  /* 0x3f0000001919d820 */ /* 0x000fe20000400000 */
[--C-:B------:R-:W-:Y:S01]  /*25c0*/  FFMA R26, R26, UR39, -R32.reuse ;  /* 0x000000271a1a7c23 */ /* 0x100fe20008000820 */
[----:B------:R4:W5:Y:S01]  /*25d0*/  MUFU.EX2 R124, R24 ;  /* 0x00000018007c7308 */ /* 0x0009620000000800 */
[--C-:B------:R-:W-:Y:S01]  /*25e0*/  FFMA R27, R27, UR38, -R32.reuse ;  /* 0x000000261b1b7c23 */ /* 0x100fe20008000820 */
[--C-:B------:R-:W-:Y:S01]  /*25f0*/  FFMA R30, R30, UR6, -R32.reuse ;  /* 0x000000061e1e7c23 */ /* 0x100fe20008000820 */
[----:B------:R-:W-:Y:S01]  /*2600*/  FFMA R31, R31, UR35, -R32 ;  /* 0x000000231f1f7c23 */ /* 0x000fe20008000820 */
[----:B------:R-:W-:Y:S01]  /*2610*/  @!P2 FMUL R28, R28, 0.5 ;  /* 0x3f0000001c1ca820 */ /* 0x000fe20000400000 */
[----:B------:R-:W-:Y:S01]  /*2620*/  FSETP.GEU.AND P1, PT, R29, -126, PT ;  /* 0xc2fc00001d00780b */ /* 0x000fe20003f2e000 */
[--C-:B------:R-:W-:Y:S01]  /*2630*/  FFMA R157, R33, UR33, -R88.reuse ;  /* 0x00000021219d7c23 */ /* 0x100fe20008000858 */
[----:B------:R-:W-:Y:S01]  /*2640*/  FSETP.GEU.AND P3, PT, R27, -126, PT ;  /* 0xc2fc00001b00780b */ /* 0x000fe20003f6e000 */
[----:B------:R-:W1:Y:S01]  /*2650*/  MUFU.EX2 R133, R25 ;  /* 0x0000001900857308 */ /* 0x000e620000000800 */
[----:B----4-:R-:W-:Y:S01]  /*2660*/  P2R R24, PR, RZ, 0x4 ;  /* 0x00000004ff187803 */ /* 0x010fe20000000000 */
[--C-:B------:R-:W-:Y:S01]  /*2670*/  FFMA R156, R36, UR32, -R88.reuse ;  /* 0x00000020249c7c23 */ /* 0x100fe20008000858 */
[----:B------:R-:W-:Y:S01]  /*2680*/  FSETP.GEU.AND P2, PT, R26, -126, PT ;  /* 0xc2fc00001a00780b */ /* 0x000fe20003f4e000 */
[--C-:B------:R-:W-:Y:S01]  /*2690*/  FFMA R155, R37, UR31, -R88.reuse ;  /* 0x0000001f259b7c23 */ /* 0x100fe20008000858 */
[--C-:B------:R-:W-:Y:S01]  /*26a0*/  FFMA R153, R40, UR30, -R88.reuse ;  /* 0x0000001e28997c23 */ /* 0x100fe20008000858 */
[--C-:B------:R-:W-:Y:S01]  /*26b0*/  FFMA R152, R41, UR29, -R88.reuse ;  /* 0x0000001d29987c23 */ /* 0x100fe20008000858 */
[--C-:B------:R-:W-:Y:S01]  /*26c0*/  FFMA R151, R44, UR28, -R88.reuse ;  /* 0x0000001c2c977c23 */ /* 0x100fe20008000858 */
[----:B------:R4:W2:Y:S01]  /*26d0*/  MUFU.EX2 R146, R28 ;  /* 0x0000001c00927308 */ /* 0x0008a20000000800 */
[----:B-----5:R-:W-:Y:S01]  /*26e0*/  @!P4 FMUL R124, R124, R124 ;  /* 0x0000007c7c7cc220 */ /* 0x020fe20000400000 */
[----:B------:R-:W-:Y:S01]  /*26f0*/  FSETP.GEU.AND P4, PT, R30, -126, PT ;  /* 0xc2fc00001e00780b */ /* 0x000fe20003f8e000 */
[----:B------:R-:W-:Y:S01]  /*2700*/  @!P1 FMUL R29, R29, 0.5 ;  /* 0x3f0000001d1d9820 */ /* 0x000fe20000400000 */
[----:B------:R-:W-:Y:S01]  /*2710*/  @!P3 FMUL R27, R27, 0.5 ;  /* 0x3f0000001b1bb820 */ /* 0x000fe20000400000 */
[--C-:B------:R-:W-:Y:S01]  /*2720*/  FFMA R150, R45, UR27, -R88.reuse ;  /* 0x0000001b2d967c23 */ /* 0x100fe20008000858 */
[--C-:B------:R-:W-:Y:S01]  /*2730*/  FFMA R142, R48, UR26, -R88.reuse ;  /* 0x0000001a308e7c23 */ /* 0x100fe20008000858 */
[--C-:B------:R-:W-:Y:S01]  /*2740*/  FFMA R143, R49, UR25, -R88.reuse ;  /* 0x00000019318f7c23 */ /* 0x100fe20008000858 */
[----:B------:R-:W-:Y:S01]  /*2750*/  @!P2 FMUL R26, R26, 0.5 ;  /* 0x3f0000001a1aa820 */ /* 0x000fe20000400000 */
[----:B-1----:R-:W-:Y:S01]  /*2760*/  @!P5 FMUL R133, R133, R133 ;  /* 0x000000858585d220 */ /* 0x002fe20000400000 */
[----:B------:R-:W-:Y:S01]  /*2770*/  FSETP.GEU.AND P5, PT, R31, -126, PT ;  /* 0xc2fc00001f00780b */ /* 0x000fe20003fae000 */
[----:B------:R4:W1:Y:S01]  /*2780*/  MUFU.EX2 R147, R29 ;  /* 0x0000001d00937308 */ /* 0x0008620000000800 */
[--C-:B------:R-:W-:Y:S01]  /*2790*/  FFMA R145, R52, UR24, -R88.reuse ;  /* 0x0000001834917c23 */ /* 0x100fe20008000858 */
[--C-:B------:R-:W-:Y:S01]  /*27a0*/  FFMA R144, R53, UR23, -R88.reuse ;  /* 0x0000001735907c23 */ /* 0x100fe20008000858 */
[--C-:B------:R-:W-:Y:S01]  /*27b0*/  FFMA R128, R56, UR21, -R88.reuse ;  /* 0x0000001538807c23 */ /* 0x100fe20008000858 */
[----:B------:R-:W-:Y:S01]  /*27c0*/  @!P4 FMUL R30, R30, 0.5 ;  /* 0x3f0000001e1ec820 */ /* 0x000fe20000400000 */
[--C-:B------:R-:W-:Y:S01]  /*27d0*/  FFMA R132, R57, UR20, -R88.reuse ;  /* 0x0000001439847c23 */ /* 0x100fe20008000858 */
[--C-:B------:R-:W-:Y:S01]  /*27e0*/  FFMA R139, R60, UR19, -R88.reuse ;  /* 0x000000133c8b7c23 */ /* 0x100fe20008000858 */
[--C-:B------:R-:W-:Y:S01]  /*27f0*/  FFMA R140, R61, UR18, -R88.reuse ;  /* 0x000000123d8c7c23 */ /* 0x100fe20008000858 */
        /* <DEDUP_REMOVED lines=11> */
[----:B------:R-:W-:Y:S01]  /*28b0*/  FFMA R125, R80, UR8, -R88 ;  /* 0x00000008507d7c23 */ /* 0x000fe20008000858 */
[----:B------:R-:W-:Y:S01]  /*28c0*/  ULDC UR34, c[0x0][0x604] ;  /* 0x0001810000227ab9 */ /* 0x000fe20000000800 */
[----:B------:R-:W-:Y:S01]  /*28d0*/  ULDC UR33, c[0x0][0x604] ;  /* 0x0001810000217ab9 */ /* 0x000fe20000000800 */
[----:B------:R-:W-:Y:S01]  /*28e0*/  ULDC UR32, c[0x0][0x604] ;  /* 0x0001810000207ab9 */ /* 0x000fe20000000800 */
[----:B------:R-:W-:Y:S01]  /*28f0*/  ULDC UR31, c[0x0][0x604] ;  /* 0x00018100001f7ab9 */ /* 0x000fe20000000800 */
[----:B------:R4:W1:Y:S01]  /*2900*/  MUFU.EX2 R154, R30 ;  /* 0x0000001e009a7308 */ /* 0x0008620000000800 */
[----:B------:R-:W-:Y:S01]  /*2910*/  ULDC UR30, c[0x0][0x604] ;  /* 0x00018100001e7ab9 */ /* 0x000fe20000000800 */
[----:B------:R-:W-:Y:S01]  /*2920*/  ULDC UR29, c[0x0][0x604] ;  /* 0x00018100001d7ab9 */ /* 0x000fe20000000800 */
[----:B------:R-:W-:Y:S01]  /*2930*/  ULDC UR28, c[0x0][0x604] ;  /* 0x00018100001c7ab9 */ /* 0x000fe20000000800 */
        /* <DEDUP_REMOVED lines=22> */
[--C-:B------:R-:W-:Y:S01]  /*2aa0*/  FFMA R172, R34, UR34, -R32.reuse ;  /* 0x0000002222ac7c23 */ /* 0x100fe20008000820 */
        /* <DEDUP_REMOVED lines=26> */
[----:B------:R-:W-:Y:S01]  /*2c50*/  FFMA R165, R87, UR38, -R32 ;  /* 0x0000002657a57c23 */ /* 0x000fe20008000820 */
[----:B-1234-:R-:W-:Y:S06]  /*2c60*/  @!P6 BRA `(.L_x_23) ;  /* 0x000000740064e947 */ /* 0x01efec0003800000 */
.L_x_74:
[----:B------:R-:W-:Y:S01]  /*2c70*/  ISETP.NE.AND P6, PT, R24, RZ, PT ;  /* 0x000000ff1800720c */ /* 0x000fe20003fc5270 */
[----:B------:R-:W-:Y:S01]  /*2c80*/  @!P1 FMUL R147, R147, R147 ;  /* 0x0000009393939220 */ /* 0x000fe20000400000 */
[----:B------:R-:W-:Y:S01]  /*2c90*/  @!P2 FMUL R148, R148, R148 ;  /* 0x000000949494a220 */ /* 0x000fe20000400000 */
[----:B------:R-:W-:Y:S01]  /*2ca0*/  @!P3 FMUL R149, R149, R149 ;  /* 0x000000959595b220 */ /* 0x000fe20000400000 */
[----:B------:R-:W-:Y:S01]  /*2cb0*/  @!P4 FMUL R154, R154, R154 ;  /* 0x0000009a9a9ac220 */ /* 0x000fe20000400000 */
[----:B------:R-:W-:Y:S01]  /*2cc0*/  @!P5 FMUL R163, R163, R163 ;  /* 0x000000a3a3a3d220 */ /* 0x000fe20000400000 */
[----:B------:R-:W-:Y:S01]  /*2cd0*/  ULOP3.LUT UR15, UR15, 0x4000000, URZ, 0xfc, !UPT ;  /* 0x040000000f0f7892 */ /* 0x000fe2000f8efc3f */
[----:B------:R-:W-:Y:S01]  /*2ce0*/  F2FP.F16.F32.PACK_AB R120, R133, R124 ;  /* 0x0000007c8578723e */ /* 0x000fe200000000ff */
[----:B------:R-:W-:Y:S01]  /*2cf0*/  UMOV UR7, 0x40000040 ;  /* 0x4000004000077882 */ /* 0x000fe20000000000 */
[----:B------:R-:W-:Y:S01]  /*2d00*/  F2FP.F16.F32.PACK_AB R121, R149, R148 ;  /* 0x000000949579723e */ /* 0x000fe200000000ff */
[----:B------:R-:W-:Y:S01]  /*2d10*/  UIADD3 UR6, UR15, 0xc00, URZ ;  /* 0x00000c000f067890 */ /* 0x000fe2000fffe03f */
[----:B------:R-:W-:-:S02]  /*2d20*/  F2FP.F16.F32.PACK_AB R123, R163, R154 ;  /* 0x0000009aa37b723e */ /* 0x000fc400000000ff */
[----:B------:R-:W-:Y:S01]  /*2d30*/  @!P6 FMUL R146, R146, R146 ;  /* 0x000000929292e220 */ /* 0x000fe20000400000 */
[----:B------:R-:W-:Y:S02]  /*2d40*/  FSETP.GEU.AND P6, PT, R158, -126, PT ;  /* 0xc2fc00009e00780b */ /* 0x000fe40003fce000 */
[----:B------:R-:W-:Y:S02]  /*2d50*/  FSETP.GEU.AND P1, PT, R157, -126, PT ;  /* 0xc2fc00009d00780b */ /* 0x000fe40003f2e000 */
[----:B------:R-:W-:Y:S02]  /*2d60*/  F2FP.F16.F32.PACK_AB R122, R147, R146 ;  /* 0x00000092937a723e */ /* 0x000fe400000000ff */
[----:B------:R-:W-:Y:S02]  /*2d70*/  FSETP.GEU.AND P2, PT, R156, -126, PT ;  /* 0xc2fc00009c00780b */ /* 0x000fe40003f4e000 */
[----:B-1----:R-:W-:Y:S01]  /*2d80*/  WARPGROUP.ARRIVE ;  /* 0x00000000000079c5 */ /* 0x002fe20000000000 */
[----:B------:R-:W-:-:S02]  /*2d90*/  FSETP.GEU.AND P3, PT, R155, -126, PT ;  /* 0xc2fc00009b00780b */ /* 0x000fc40003f6e000 */
[----:B------:R-:W-:Y:S02]  /*2da0*/  FSETP.GEU.AND P4, PT, R172, -126, PT ;  /* 0xc2fc0000ac00780b */ /* 0x000fe40003f8e000 */
[----:B------:R-:W-:Y:S01]  /*2db0*/  @!P6 FMUL R158, R158, 0.5 ;  /* 0x3f0000009e9ee820 */ /* 0x000fe20000400000 */
[----:B------:R-:W-:Y:S01]  /*2dc0*/  HGMMA.64x192x16.F32 R24, R120, gdesc[UR4].tnspB, RZ, !UPT, gsb0 ;  /* 0x42e0000478187df0 */ /* 0x000fe2000c0008ff */
[----:B------:R-:W-:Y:S01]  /*2dd0*/  @!P1 FMUL R157, R157, 0.5 ;  /* 0x3f0000009d9d9820 */ /* 0x000fe20000400000 */
[----:B------:R-:W-:Y:S01]  /*2de0*/  FSETP.GEU.AND P5, PT, R176, -126, PT ;  /* 0xc2fc0000b000780b */ /* 0x000fe20003fae000 */
[----:B------:R-:W-:Y:S02]  /*2df0*/  UIADD3 UR6, UR15, 0xc80, URZ ;  /* 0x00000c800f067890 */ /* 0x000fe4000fffe03f */
[----:B------:R-:W1:Y:S01]  /*2e00*/  MUFU.EX2 R158, R158 ;  /* 0x0000009e009e7308 */ /* 0x000e620000000800 */
[----:B------:R-:W-:Y:S01]  /*2e10*/  @!P2 FMUL R156, R156, 0.5 ;  /* 0x3f0000009c9ca820 */ /* 0x000fe20000400000 */
[----:B------:R-:W-:Y:S01]  /*2e20*/  UMOV UR7, 0x40000040 ;  /* 0x4000004000077882 */ /* 0x000fe20000000000 */
[----:B------:R-:W-:-:S02]  /*2e30*/  @!P3 FMUL R155, R155, 0.5 ;  /* 0x3f0000009b9bb820 */ /* 0x000fc40000400000 */
[----:B------:R-:W-:-:S03]  /*2e40*/  @!P4 FMUL R172, R172, 0.5 ;  /* 0x3f000000acacc820 */ /* 0x000fc60000400000 */
[----:B------:R-:W2:Y:S02]  /*2e50*/  MUFU.EX2 R157, R157 ;  /* 0x0000009d009d7308 */ /* 0x000ea40000000800 */
[----:B------:R-:W-:-:S06]  /*2e60*/  @!P5 FMUL R176, R176, 0.5 ;  /* 0x3f000000b0b0d820 */ /* 0x000fcc0000400000 */
[----:B------:R-:W3:Y:S01]  /*2e70*/  MUFU.EX2 R156, R156 ;  /* 0x0000009c009c7308 */ /* 0x000ee20000000800 */
[----:B-1----:R-:W-:Y:S01]  /*2e80*/  @!P6 FMUL R158, R158, R158 ;  /* 0x0000009e9e9ee220 */ /* 0x002fe20000400000 */
[----:B------:R-:W-:-:S06]  /*2e90*/  FSETP.GEU.AND P6, PT, R178, -126, PT ;  /* 0xc2fc0000b200780b */ /* 0x000fcc0003fce000 */
[----:B------:R-:W1:Y:S01]  /*2ea0*/  MUFU.EX2 R155, R155 ;  /* 0x0000009b009b7308 */ /* 0x000e620000000800 */
[----:B--2---:R-:W-:Y:S01]  /*2eb0*/  @!P1 FMUL R157, R157, R157 ;  /* 0x0000009d9d9d9220 */ /* 0x004fe20000400000 */
[----:B------:R-:W-:-:S05]  /*2ec0*/  FSETP.GEU.AND P1, PT, R179, -126, PT ;  /* 0xc2fc0000b300780b */ /* 0x000fca0003f2e000 */
[----:B------:R-:W-:Y:S01]  /*2ed0*/  @!P6 FMUL R178, R178, 0.5 ;  /* 0x3f000000b2b2e820 */ /* 0x000fe20000400000 */
[----:B------:R-:W2:Y:S01]  /*2ee0*/  MUFU.EX2 R172, R172 ;  /* 0x000000ac00ac7308 */ /* 0x000ea20000000800 */
[----:B---3--:R-:W-:Y:S01]  /*2ef0*/  @!P2 FMUL R156, R156, R156 ;  /* 0x0000009c9c9ca220 */ /* 0x008fe20000400000 */
[----:B------:R-:W-:-:S05]  /*2f00*/  FSETP.GEU.AND P2, PT, R151, -126, PT ;  /* 0xc2fc00009700780b */ /* 0x000fca0003f4e000 */
[----:B------:R-:W-:Y:S01]  /*2f10*/  @!P1 FMUL R179, R179, 0.5 ;  /* 0x3f000000b3b39820 */ /* 0x000fe20000400000 */
[----:B------:R-:W3:Y:S01]  /*2f20*/  MUFU.EX2 R175, R176 ;  /* 0x000000b000af7308 */ /* 0x000ee20000000800 */
[----:B-1----:R-:W-:Y:S01]  /*2f30*/  @!P3 FMUL R155, R155, R155 ;  /* 0x0000009b9b9bb220 */ /* 0x002fe20000400000 */
[----:B------:R-:W-:-:S05]  /*2f40*/  FSETP.GEU.AND P3, PT, R150, -126, PT ;  /* 0xc2fc00009600780b */ /* 0x000fca0003f6e000 */
[----:B------:R-:W-:Y:S01]  /*2f50*/  @!P2 FMUL R151, R151, 0.5 ;  /* 0x3f0000009797a820 */ /* 0x000fe20000400000 */
        /* <DEDUP_REMOVED lines=48> */
[----:B--2---:R-:W-:Y:S01]  /*3260*/  @!P6 FMUL R178, R178, R178 ;  /* 0x000000b2b2b2e220 */ /* 0x004fe20000400000 */
[----:B------:R-:W-:-:S04]  /*3270*/  FSETP.GEU.AND P6, PT, R142, -126, PT ;  /* 0xc2fc00008e00780b */ /* 0x000fc80003fce000 */
[----:B------:R-:W1:Y:S02]  /*3280*/  MUFU.EX2 R139, R139 ;  /* 0x0000008b008b7308 */ /* 0x000e640000000800 */
[----:B------:R-:W-:Y:S01]  /*3290*/  @!P3 FMUL R140, R140, 0.5 ;  /* 0x3f0000008c8cb820 */ /* 0x000fe20000400000 */
[----:B---3--:R-:W-:Y:S01]  /*32a0*/  @!P1 FMUL R181, R181, R181 ;  /* 0x000000b5b5b59220 */ /* 0x008fe20000400000 */
[----:B------:R-:W-:-:S04]  /*32b0*/  FSETP.GEU.AND P1, PT, R143, -126, PT ;  /* 0xc2fc00008f00780b */ /* 0x000fc80003f2e000 */
[----:B------:R-:W2:Y:S01]  /*32c0*/  MUFU.EX2 R140, R140 ;  /* 0x0000008c008c7308 */ /* 0x000ea20000000800 */
[----:B------:R-:W-:-:S07]  /*32d0*/  @!P6 FMUL R142, R142, 0.5 ;  /* 0x3f0000008e8ee820 */ /* 0x000fce0000400000 */
[----:B------:R-:W3:Y:S01]  /*32e0*/  MUFU.EX2 R182, R142 ;  /* 0x0000008e00b67308 */ /* 0x000ee20000000800 */
[----:B-1----:R-:W-:Y:S01]  /*32f0*/  @!P2 FMUL R139, R139, R139 ;  /* 0x0000008b8b8ba220 */ /* 0x002fe20000400000 */
[----:B------:R-:W-:Y:S01]  /*3300*/  @!P1 FMUL R143, R143, 0.5 ;  /* 0x3f0000008f8f9820 */ /* 0x000fe20000400000 */
[----:B------:R-:W-:-:S05]  /*3310*/  FSETP.GEU.AND P2, PT, R136, -126, PT ;  /* 0xc2fc00008800780b */ /* 0x000fca0003f4e000 */
[----:B------:R-:W1:Y:S01]  /*3320*/  MUFU.EX2 R185, R143 ;  /* 0x0000008f00b97308 */ /* 0x000e620000000800 */
[----:B--2---:R-:W-:Y:S01]  /*3330*/  @!P3 FMUL R140, R140, R140 ;  /* 0x0000008c8c8cb220 */ /* 0x004fe20000400000 */
[----:B------:R-:W-:-:S06]  /*3340*/  FSETP.GEU.AND P3, PT, R138, -126, PT ;  /* 0xc2fc00008a00780b */ /* 0x000fcc0003f6e000 */
[----:B------:R-:W2:Y:S01]  /*3350*/  MUFU.EX2 R142, R187 ;  /* 0x000000bb008e7308 */ /* 0x000ea20000000800 */
[----:B---3--:R-:W-:Y:S01]  /*3360*/  @!P6 FMUL R182, R182, R182 ;  /* 0x000000b6b6b6e220 */ /* 0x008fe20000400000 */
[----:B------:R-:W-:Y:S01]  /*3370*/  FSETP.GEU.AND P6, PT, R189, -126, PT ;  /* 0xc2fc0000bd00780b */ /* 0x000fe20003fce000 */
[----:B------:R-:W-:-:S04]  /*3380*/  @!P2 FMUL R136, R136, 0.5 ;  /* 0x3f0000008888a820 */ /* 0x000fc80000400000 */
[----:B------:R-:W-:Y:S01]  /*3390*/  @!P3 FMUL R138, R138, 0.5 ;  /* 0x3f0000008a8ab820 */ /* 0x000fe20000400000 */
[----:B------:R-:W3:Y:S01]  /*33a0*/  MUFU.EX2 R143, R188 ;  /* 0x000000bc008f7308 */ /* 0x000ee20000000800 */
[----:B-1----:R-:W-:Y:S01]  /*33b0*/  @!P1 FMUL R185, R185, R185 ;  /* 0x000000b9b9b99220 */ /* 0x002fe20000400000 */
[----:B------:R-:W-:-:S05]  /*33c0*/  FSETP.GEU.AND P1, PT, R190, -126, PT ;  /* 0xc2fc0000be00780b */ /* 0x000fca0003f2e000 */
[----:B------:R-:W-:Y:S01]  /*33d0*/  @!P6 FMUL R189, R189, 0.5 ;  /* 0x3f000000bdbde820 */ /* 0x000fe20000400000 */
[----:B------:R-:W1:Y:S01]  /*33e0*/  MUFU.EX2 R138, R138 ;  /* 0x0000008a008a7308 */ /* 0x000e620000000800 */
[----:B--2---:R-:W-:Y:S01]  /*33f0*/  @!P4 FMUL R142, R142, R142 ;  /* 0x0000008e8e8ec220 */ /* 0x004fe20000400000 */
[----:B------:R-:W-:Y:S01]  /*3400*/  FSETP.GEU.AND P4, PT, R191, -126, PT ;  /* 0xc2fc0000bf00780b */ /* 0x000fe20003f8e000 */
[----:B------:R-:W-:Y:S02]  /*3410*/  WARPGROUP.DEPBAR.LE gsb0, 0x0 ;  /* 0x00008000000079c5 */ /* 0x000fe40000010000 */
[----:B------:R-:W-:Y:S02]  /*3420*/  F2FP.F16.F32.PACK_AB R120, R157, R158 ;  /* 0x0000009e9d78723e */ /* 0x000fe400000000ff */
[----:B------:R-:W-:Y:S01]  /*3430*/  @!P1 FMUL R190, R190, 0.5 ;  /* 0x3f000000bebe9820 */ /* 0x000fe20000400000 */
[----:B------:R-:W-:Y:S01]  /*3440*/  F2FP.F16.F32.PACK_AB R122, R155, R156 ;  /* 0x0000009c9b7a723e */ /* 0x000fe200000000ff */
[----:B------:R-:W2:Y:S01]  /*3450*/  MUFU.EX2 R180, R189 ;  /* 0x000000bd00b47308 */ /* 0x000ea20000000800 */
[----:B------:R-:W-:Y:S01]  /*3460*/  F2FP.F16.F32.PACK_AB R121, R175, R172 ;  /* 0x000000acaf79723e */ /* 0x000fe200000000ff */
[----:B---3--:R-:W-:Y:S01]  /*3470*/  @!P5 FMUL R143, R143, R143 ;  /* 0x0000008f8f8fd220 */ /* 0x008fe20000400000 */
[----:B------:R-:W-:-:S02]  /*3480*/  F2FP.F16.F32.PACK_AB R123, R177, R174 ;  /* 0x000000aeb17b723e */ /* 0x000fc400000000ff */
[----:B------:R-:W-:Y:S01]  /*3490*/  FSETP.GEU.AND P5, PT, R192, -126, PT ;  /* 0xc2fc0000c000780b */ /* 0x000fe20003fae000 */
[----:B------:R-:W-:Y:S01]  /*34a0*/  @!P4 FMUL R191, R191, 0.5 ;  /* 0x3f000000bfbfc820 */ /* 0x000fe20000400000 */
[----:B------:R-:W-:Y:S01]  /*34b0*/  WARPGROUP.ARRIVE ;  /* 0x00000000000079c5 */ /* 0x000fe20000000000 */
[----:B------:R-:W3:Y:S01]  /*34c0*/  MUFU.EX2 R183, R190 ;  /* 0x000000be00b77308 */ /* 0x000ee20000000800 */
[----:B-1----:R-:W-:Y:S01]  /*34d0*/  @!P3 FMUL R138, R138, R138 ;  /* 0x0000008a8a8ab220 */ /* 0x002fe20000400000 */
[----:B------:R-:W-:-:S03]  /*34e0*/  FSETP.GEU.AND P3, PT, R137, -126, PT ;  /* 0xc2fc00008900780b */ /* 0x000fc60003f6e000 */
[----:B------:R-:W-:Y:S01]  /*34f0*/  HGMMA.64x192x16.F32 R24, R120, gdesc[UR4].tnspB, R24, gsb0 ;  /* 0x42e0000478187df0 */ /* 0x000fe20008000818 */
[----:B------:R-:W-:Y:S01]  /*3500*/  UIADD3 UR6, UR15, 0xd00, URZ ;  /* 0x00000d000f067890 */ /* 0x000fe2000fffe03f */
[----:B------:R-:W-:Y:S01]  /*3510*/  UMOV UR7, 0x40000040 ;  /* 0x4000004000077882 */ /* 0x000fe20000000000 */
[----:B--2---:R-:W-:Y:S01]  /*3520*/  @!P6 FMUL R180, R180, R180 ;  /* 0x000000b4b4b4e220 */ /* 0x004fe20000400000 */
[----:B------:R-:W-:Y:S01]  /*3530*/  FSETP.GEU.AND P6, PT, R128, -126, PT ;  /* 0xc2fc00008000780b */ /* 0x000fe20003fce000 */
[----:B------:R-:W-:Y:S01]  /*3540*/  @!P5 FMUL R192, R192, 0.5 ;  /* 0x3f000000c0c0d820 */ /* 0x000fe20000400000 */
[----:B------:R-:W1:Y:S04]  /*3550*/  MUFU.EX2 R191, R191 ;  /* 0x000000bf00bf7308 */ /* 0x000e680000000800 */
[----:B------:R-:W-:Y:S01]  /*3560*/  @!P3 FMUL R137, R137, 0.5 ;  /* 0x3f0000008989b820 */ /* 0x000fe20000400000 */
[----:B---3--:R-:W-:Y:S01]  /*3570*/  @!P1 FMUL R183, R183, R183 ;  /* 0x000000b7b7b79220 */ /* 0x008fe20000400000 */
[----:B------:R-:W-:-:S02]  /*3580*/  FSETP.GEU.AND P1, PT, R132, -126, PT ;  /* 0xc2fc00008400780b */ /* 0x000fc40003f2e000 */
[----:B------:R-:W2:Y:S03]  /*3590*/  MUFU.EX2 R188, R192 ;  /* 0x000000c000bc7308 */ /* 0x000ea60000000800 */
[----:B------:R-:W-:-:S05]  /*35a0*/  @!P6 FMUL R128, R128, 0.5 ;  /* 0x3f0000008080e820 */ /* 0x000fca0000400000 */
[----:B------:R-:W3:Y:S01]  /*35b0*/  MUFU.EX2 R187, R128 ;  /* 0x0000008000bb7308 */ /* 0x000ee20000000800 */
[----:B-1----:R-:W-:Y:S01]  /*35c0*/  @!P4 FMUL R191, R191, R191 ;  /* 0x000000bfbfbfc220 */ /* 0x002fe20000400000 */
[----:B------:R-:W-:Y:S01]  /*35d0*/  FSETP.GEU.AND P4, PT, R168, -126, PT ;  /* 0xc2fc0000a800780b */ /* 0x000fe20003f8e000 */
[----:B------:R-:W-:Y:S02]  /*35e0*/  @!P1 FMUL R132, R132, 0.5 ;  /* 0x3f00000084849820 */ /* 0x000fe40000400000 */
[----:B------:R-:W-:-:S03]  /*35f0*/  FADD R148, R148, R191 ;  /* 0x000000bf94947221 */ /* 0x000fc60000000000 */
[----:B------:R-:W1:Y:S01]  /*3600*/  MUFU.EX2 R189, R136 ;  /* 0x0000008800bd7308 */ /* 0x000e620000000800 */
[----:B--2---:R-:W-:Y:S01]  /*3610*/  @!P5 FMUL R188, R188, R188 ;  /* 0x000000bcbcbcd220 */ /* 0x004fe20000400000 */
[----:B------:R-:W-:-:S03]  /*3620*/  FSETP.GEU.AND P5, PT, R170, -126, PT ;  /* 0xc2fc0000aa00780b */ /* 0x000fc60003fae000 */
[----:B------:R-:W-:Y:S02]  /*3630*/  FADD R149, R149, R188 ;  /* 0x000000bc95957221 */ /* 0x000fe40000000000 */
[----:B------:R-:W-:Y:S01]  /*3640*/  @!P4 FMUL R168, R168, 0.5 ;  /* 0x3f000000a8a8c820 */ /* 0x000fe20000400000 */
[----:B------:R-:W2:Y:S01]  /*3650*/  MUFU.EX2 R132, R132 ;  /* 0x0000008400847308 */ /* 0x000ea20000000800 */
[----:B---3--:R-:W-:Y:S01]  /*3660*/  @!P6 FMUL R187, R187, R187 ;  /* 0x000000bbbbbbe220 */ /* 0x008fe20000400000 */
[----:B------:R-:W-:-:S03]  /*3670*/  FSETP.GEU.AND P6, PT, R193, -126, PT ;  /* 0xc2fc0000c100780b */ /* 0x000fc60003fce000 */
[----:B------:R-:W-:Y:S02]  /*3680*/  FADD R124, R124, R187 ;  /* 0x000000bb7c7c7221 */ /* 0x000fe40000000000 */
[----:B------:R-:W-:Y:S01]  /*3690*/  @!P5 FMUL R170, R170, 0.5 ;  /* 0x3f000000aaaad820 */ /* 0x000fe20000400000 */
[----:B------:R-:W3:Y:S01]  /*36a0*/  MUFU.EX2 R137, R137 ;  /* 0x0000008900897308 */ /* 0x000ee20000000800 */
[----:B-1----:R-:W-:Y:S01]  /*36b0*/  @!P2 FMUL R189, R189, R189 ;  /* 0x000000bdbdbda220 */ /* 0x002fe20000400000 */
[----:B------:R-:W-:-:S03]  /*36c0*/  FSETP.GEU.AND P2, PT, R135, -126, PT ;  /* 0xc2fc00008700780b */ /* 0x000fc60003f4e000 */
[----:B------:R-:W-:Y:S02]  /*36d0*/  FADD R156, R156, R189 ;  /* 0x000000bd9c9c7221 */ /* 0x000fe40000000000 */
        /* <DEDUP_REMOVED lines=41> */
[----:B--2---:R-:W-:-:S06]  /*3970*/  @!P3 FMUL R141, R141, R141 ;  /* 0x0000008d8d8db220 */ /* 0x004fcc0000400000 */
[----:B------:R-:W-:Y:S01]  /*3980*/  @!P6 FMUL R171, R171, 0.5 ;  /* 0x3f000000ababe820 */ /* 0x000fe20000400000 */
[----:B---3--:R-:W-:Y:S01]  /*3990*/  @!P1 FMUL R184, R184, R184 ;  /* 0x000000b8b8b89220 */ /* 0x008fe20000400000 */
[----:B------:R-:W-:Y:S02]  /*39a0*/  FSETP.GEU.AND P1, PT, R173, -126, PT ;  /* 0xc2fc0000ad00780b */ /* 0x000fe40003f2e000 */
[----:B------:R-:W2:Y:S01]  /*39b0*/  MUFU.EX2 R197, R171 ;  /* 0x000000ab00c57308 */ /* 0x000ea20000000800 */
[----:B------:R-:W-:Y:S01]  /*39c0*/  FADD R157, R157, R184 ;  /* 0x000000b89d9d7221 */ /* 0x000fe20000000000 */
[----:B-1----:R-:W-:-:S06]  /*39d0*/  @!P2 FMUL R134, R134, R134 ;  /* 0x000000868686a220 */ /* 0x002fcc0000400000 */
[----:B------:R-:W1:Y:S03]  /*39e0*/  MUFU.EX2 R171, R164 ;  /* 0x000000a400ab7308 */ /* 0x000e660000000800 */
[----:B------:R-:W-:-:S05]  /*39f0*/  @!P1 FMUL R173, R173, 0.5 ;  /* 0x3f000000adad9820 */ /* 0x000fca0000400000 */
[----:B------:R-:W3:Y:S01]  /*3a00*/  MUFU.EX2 R192, R173 ;  /* 0x000000ad00c07308 */ /* 0x000ee20000000800 */
[----:B--2---:R-:W-:Y:S01]  /*3a10*/  @!P6 FMUL R197, R197, R197 ;  /* 0x000000c5c5c5e220 */ /* 0x004fe20000400000 */
[----:B------:R-:W-:-:S03]  /*3a20*/  FSETP.GEU.AND P6, PT, R126, -126, PT ;  /* 0xc2fc00007e00780b */ /* 0x000fc60003fce000 */
[----:B------:R-:W-:-:S03]  /*3a30*/  FADD R174, R174, R197 ;  /* 0x000000c5aeae7221 */ /* 0x000fc60000000000 */
[----:B------:R-:W2:Y:S01]  /*3a40*/  MUFU.EX2 R164, R161 ;  /* 0x000000a100a47308 */ /* 0x000ea20000000800 */
[----:B-1----:R-:W-:Y:S01]  /*3a50*/  @!P4 FMUL R171, R171, R171 ;  /* 0x000000abababc220 */ /* 0x002fe20000400000 */
[----:B------:R-:W-:-:S05]  /*3a60*/  FSETP.GEU.AND P4, PT, R160, -126, PT ;  /* 0xc2fc0000a000780b */ /* 0x000fca0003f8e000 */
[----:B------:R-:W-:Y:S01]  /*3a70*/  @!P6 FMUL R126, R126, 0.5 ;  /* 0x3f0000007e7ee820 */ /* 0x000fe20000400000 */
[----:B---3--:R-:W-:Y:S01]  /*3a80*/  @!P1 FMUL R192, R192, R192 ;  /* 0x000000c0c0c09220 */ /* 0x008fe20000400000 */
[----:B------:R-:W-:-:S04]  /*3a90*/  FSETP.GEU.AND P1, PT, R130, -126, PT ;  /* 0xc2fc00008200780b */ /* 0x000fc80003f2e000 */
[----:B------:R-:W1:Y:S01]  /*3aa0*/  MUFU.EX2 R126, R126 ;  /* 0x0000007e007e7308 */ /* 0x000e620000000800 */
[----:B------:R-:W-:Y:S01]  /*3ab0*/  FADD R177, R177, R192 ;  /* 0x000000c0b1b17221 */ /* 0x000fe20000000000 */
[----:B------:R-:W-:Y:S01]  /*3ac0*/  @!P4 FMUL R160, R160, 0.5 ;  /* 0x3f000000a0a0c820 */ /* 0x000fe20000400000 */
[----:B--2---:R-:W-:-:S06]  /*3ad0*/  @!P5 FMUL R164, R164, R164 ;  /* 0x000000a4a4a4d220 */ /* 0x004fcc0000400000 */
[----:B------:R-:W-:-:S04]  /*3ae0*/  @!P1 FMUL R130, R130, 0.5 ;  /* 0x3f00000082829820 */ /* 0x000fc80000400000 */
[----:B------:R-:W2:Y:S01]  /*3af0*/  MUFU.EX2 R131, R130 ;  /* 0x0000008200837308 */ /* 0x000ea20000000800 */
[----:B-1----:R-:W-:Y:S01]  /*3b00*/  @!P6 FMUL R126, R126, R126 ;  /* 0x0000007e7e7ee220 */ /* 0x002fe20000400000 */
[----:B------:R-:W-:Y:S01]  /*3b10*/  FSETP.GEU.AND P6, PT, R167, -126, PT ;  /* 0xc2fc0000a700780b */ /* 0x000fe20003fce000 */
[----:B------:R-:W-:Y:S02]  /*3b20*/  WARPGROUP.DEPBAR.LE gsb0, 0x0 ;  /* 0x00008000000079c5 */ /* 0x000fe40000010000 */
[----:B------:R-:W-:Y:S01]  /*3b30*/  F2FP.F16.F32.PACK_AB R120, R152, R153 ;  /* 0x000000999878723e */ /* 0x000fe200000000ff */
[----:B--2---:R-:W-:Y:S01]  /*3b40*/  @!P1 FMUL R131, R131, R131 ;  /* 0x0000008383839220 */ /* 0x004fe20000400000 */
[----:B------:R-:W-:-:S08]  /*3b50*/  F2FP.F16.F32.PACK_AB R122, R150, R151 ;  /* 0x00000097967a723e */ /* 0x000fd000000000ff */
[----:B------:R-:W-:Y:S01]  /*3b60*/  @!P6 FMUL R167, R167, 0.5 ;  /* 0x3f000000a7a7e820 */ /* 0x000fe20000400000 */
[----:B------:R-:W-:Y:S01]  /*3b70*/  F2FP.F16.F32.PACK_AB R121, R179, R176 ;  /* 0x000000b0b379723e */ /* 0x000fe200000000ff */
[----:B------:R-:W-:Y:S01]  /*3b80*/  FADD R153, R153, R126 ;  /* 0x0000007e99997221 */ /* 0x000fe20000000000 */
[----:B------:R-:W-:Y:S01]  /*3b90*/  F2FP.F16.F32.PACK_AB R123, R181, R178 ;  /* 0x000000b2b57b723e */ /* 0x000fe200000000ff */
[----:B------:R-:W1:Y:S01]  /*3ba0*/  MUFU.EX2 R135, R167 ;  /* 0x000000a700877308 */ /* 0x000e620000000800 */
[----:B------:R-:W-:Y:S01]  /*3bb0*/  FSETP.GEU.AND P1, PT, R169, -126, PT ;  /* 0xc2fc0000a900780b */ /* 0x000fe20003f2e000 */
[----:B------:R-:W-:Y:S01]  /*3bc0*/  FADD R124, R124, R153 ;  /* 0x000000997c7c7221 */ /* 0x000fe20000000000 */
[----:B------:R-:W-:-:S05]  /*3bd0*/  WARPGROUP.ARRIVE ;  /* 0x00000000000079c5 */ /* 0x000fca0000000000 */
[----:B------:R-:W2:Y:S01]  /*3be0*/  MUFU.EX2 R167, R160 ;  /* 0x000000a000a77308 */ /* 0x000ea20000000800 */
[----:B------:R-:W-:Y:S01]  /*3bf0*/  HGMMA.64x192x16.F32 R24, R120, gdesc[UR4].tnspB, R24, gsb0 ;  /* 0x42e0000478187df0 */ /* 0x000fe20008000818 */
[----:B------:R-:W-:Y:S01]  /*3c00*/  UIADD3 UR6, UR15, 0xd80, URZ ;  /* 0x00000d800f067890 */ /* 0x000fe2000fffe03f */
[----:B------:R-:W-:-:S03]  /*3c10*/  UMOV UR7, 0x40000040 ;  /* 0x4000004000077882 */ /* 0x000fc60000000000 */
[----:B------:R-:W-:Y:S01]  /*3c20*/  @!P1 FMUL R169, R169, 0.5 ;  /* 0x3f000000a9a99820 */ /* 0x000fe20000400000 */
[----:B-1----:R-:W-:-:S03]  /*3c30*/  @!P6 FMUL R135, R135, R135 ;  /* 0x000000878787e220 */ /* 0x002fc60000400000 */
[----:B------:R-:W1:Y:S01]  /*3c40*/  MUFU.EX2 R170, R169 ;  /* 0x000000a900aa7308 */ /* 0x000e620000000800 */
[----:B------:R-:W-:Y:S01]  /*3c50*/  FSETP.GEU.AND P6, PT, R125, -126, PT ;  /* 0xc2fc00007d00780b */ /* 0x000fe20003fce000 */
[----:B--2---:R-:W-:-:S12]  /*3c60*/  @!P4 FMUL R167, R167, R167 ;  /* 0x000000a7a7a7c220 */ /* 0x004fd80000400000 */
[----:B------:R-:W-:Y:S01]  /*3c70*/  @!P6 FMUL R125, R125, 0.5 ;  /* 0x3f0000007d7de820 */ /* 0x000fe20000400000 */
[----:B-1----:R-:W-:Y:S01]  /*3c80*/  @!P1 FMUL R170, R170, R170 ;  /* 0x000000aaaaaa9220 */ /* 0x002fe20000400000 */
[----:B------:R-:W-:-:S04]  /*3c90*/  FSETP.GEU.AND P1, PT, R129, -126, PT ;  /* 0xc2fc00008100780b */ /* 0x000fc80003f2e000 */
[----:B------:R-:W1:Y:S01]  /*3ca0*/  MUFU.EX2 R125, R125 ;  /* 0x0000007d007d7308 */ /* 0x000e620000000800 */
[----:B------:R-:W-:-:S08]  /*3cb0*/  FADD R181, R181, R170 ;  /* 0x000000aab5b57221 */ /* 0x000fd00000000000 */
[----:B------:R-:W-:-:S04]  /*3cc0*/  @!P1 FMUL R129, R129, 0.5 ;  /* 0x3f00000081819820 */ /* 0x000fc80000400000 */
[----:B------:R-:W2:Y:S01]  /*3cd0*/  MUFU.EX2 R130, R129 ;  /* 0x0000008100827308 */ /* 0x000ea20000000800 */
[----:B-1----:R-:W-:Y:S01]  /*3ce0*/  @!P6 FMUL R125, R125, R125 ;  /* 0x0000007d7d7de220 */ /* 0x002fe20000400000 */
[----:B------:R-:W-:-:S13]  /*3cf0*/  FSETP.GEU.AND P6, PT, R162, -126, PT ;  /* 0xc2fc0000a200780b */ /* 0x000fda0003fce000 */
[----:B------:R-:W-:Y:S01]  /*3d00*/  @!P6 FMUL R162, R162, 0.5 ;  /* 0x3f000000a2a2e820 */ /* 0x000fe20000400000 */
[----:B--2---:R-:W-:Y:S01]  /*3d10*/  @!P1 FMUL R130, R130, R130 ;  /* 0x0000008282829220 */ /* 0x004fe20000400000 */
[C---:B------:R-:W-:Y:S02]  /*3d20*/  FSETP.GEU.AND P1, PT, R165.reuse, -126, PT ;  /* 0xc2fc0000a500780b */ /* 0x040fe40003f2e000 */
[----:B------:R-:W1:Y:S11]  /*3d30*/  MUFU.EX2 R129, R162 ;  /* 0x000000a200817308 */ /* 0x000e760000000800 */
[----:B------:R-:W-:-:S04]  /*3d40*/  @!P1 FMUL R165, R165, 0.5 ;  /* 0x3f000000a5a59820 */ /* 0x000fc80000400000 */
[----:B------:R-:W2:Y:S01]  /*3d50*/  MUFU.EX2 R166, R165 ;  /* 0x000000a500a67308 */ /* 0x000ea20000000800 */
[----:B-1----:R-:W-:Y:S01]  /*3d60*/  @!P6 FMUL R129, R129, R129 ;  /* 0x000000818181e220 */ /* 0x002fe20000400000 */
[----:B--2---:R-:W-:Y:S01]  /*3d70*/  @!P1 FMUL R166, R166, R166 ;  /* 0x000000a6a6a69220 */ /* 0x004fe20000400000 */
[----:B------:R-:W-:Y:S01]  /*3d80*/  ISETP.GE.AND P1, PT, R159, 0x81, PT ;  /* 0x000000819f00780c */ /* 0x000fe20003f26270 */
[----:B------:R-:W-:Y:S02]  /*3d90*/  WARPGROUP.DEPBAR.LE gsb0, 0x0 ;  /* 0x00008000000079c5 */ /* 0x000fe40000010000 */
[----:B------:R-:W-:Y:S01]  /*3da0*/  F2FP.F16.F32.PACK_AB R120, R185, R182 ;  /* 0x000000b6b978723e */ /* 0x000fe200000000ff */
[----:B------:R-:W-:Y:S01]  /*3db0*/  FADD R182, R182, R125 ;  /* 0x0000007db6b67221 */ /* 0x000fe20000000000 */
[----:B------:R-:W-:Y:S01]  /*3dc0*/  F2FP.F16.F32.PACK_AB R122, R144, R145 ;  /* 0x00000091907a723e */ /* 0x000fe200000000ff */
[----:B------:R-:W-:Y:S01]  /*3dd0*/  FADD R145, R145, R134 ;  /* 0x0000008691917221 */ /* 0x000fe20000000000 */
[----:B------:R-:W-:-:S02]  /*3de0*/  F2FP.F16.F32.PACK_AB R121, R143, R142 ;  /* 0x0000008e8f79723e */ /* 0x000fc400000000ff */
[----:B------:R-:W-:Y:S01]  /*3df0*/  F2FP.F16.F32.PACK_AB R123, R183, R180 ;  /* 0x000000b4b77b723e */ /* 0x000fe200000000ff */
[----:B------:R-:W-:-:S03]  /*3e00*/  FADD R145, R156, R145 ;  /* 0x000000919c917221 */ /* 0x000fc60000000000 */
[----:B------:R-:W-:-:S06]  /*3e10*/  WARPGROUP.ARRIVE ;  /* 0x00000000000079c5 */ /* 0x000fcc0000000000 */
[----:B------:R-:W-:Y:S01]  /*3e20*/  HGMMA.64x192x16.F32 R24, R120, gdesc[UR4].tnspB, R24, gsb0 ;  /* 0x42e0000478187df0 */ /* 0x000fe20008000818 */
[----:B------:R-:W-:Y:S01]  /*3e30*/  UIADD3 UR6, UR15, 0xe00, URZ ;  /* 0x00000e000f067890 */ /* 0x000fe2000fffe03f */
[----:B------:R-:W-:Y:S01]  /*3e40*/  UMOV UR7, 0x40000040 ;  /* 0x4000004000077882 */ /* 0x000fe20000000000 */
[----:B------:R-:W-:Y:S02]  /*3e50*/  WARPGROUP.DEPBAR.LE gsb0, 0x0 ;  /* 0x00008000000079c5 */ /* 0x000fe40000010000 */
[----:B------:R-:W-:Y:S01]  /*3e60*/  F2FP.F16.F32.PACK_AB R120, R132, R187 ;  /* 0x000000bb8478723e */ /* 0x000fe200000000ff */
[----:B------:R-:W-:Y:S01]  /*3e70*/  FADD R132, R133, R132 ;  /* 0x0000008485847221 */ /* 0x000fe20000000000 */
[----:B------:R-:W-:Y:S01]  /*3e80*/  F2FP.F16.F32.PACK_AB R122, R140, R139 ;  /* 0x0000008b8c7a723e */ /* 0x000fe200000000ff */
[----:B------:R-:W-:Y:S01]  /*3e90*/  FADD R139, R146, R139 ;  /* 0x0000008b928b7221 */ /* 0x000fe20000000000 */
[----:B------:R-:W-:Y:S01]  /*3ea0*/  F2FP.F16.F32.PACK_AB R121, R188, R191 ;  /* 0x000000bfbc79723e */ /* 0x000fe200000000ff */
[----:B------:R-:W-:Y:S01]  /*3eb0*/  FADD R140, R147, R140 ;  /* 0x0000008c938c7221 */ /* 0x000fe20000000000 */
[----:B------:R-:W-:Y:S01]  /*3ec0*/  F2FP.F16.F32.PACK_AB R123, R128, R195 ;  /* 0x000000c3807b723e */ /* 0x000fe200000000ff */
[----:B------:R-:W-:-:S03]  /*3ed0*/  FADD R128, R163, R128 ;  /* 0x00000080a3807221 */ /* 0x000fc60000000000 */
[----:B------:R-:W-:Y:S01]  /*3ee0*/  WARPGROUP.ARRIVE ;  /* 0x00000000000079c5 */ /* 0x000fe20000000000 */
[----:B------:R-:W-:-:S05]  /*3ef0*/  FADD R128, R128, R181 ;  /* 0x000000b580807221 */ /* 0x000fca0000000000 */
        /* <DEDUP_REMOVED lines=10> */
[----:B------:R-:W-:-:S02]  /*3fa0*/  F2FP.F16.F32.PACK_AB R123, R192, R197 ;  /* 0x000000c5c07b723e */ /* 0x000fc400000000ff */
[----:B------:R-:W-:Y:S01]  /*3fb0*/  IADD3 R184, R16, 0x36020, RZ ;  /* 0x0003602010b87810 */ /* 0x000fe20007ffe0ff */
[----:B------:R-:W-:Y:S01]  /*3fc0*/  FADD R124, R124, R127 ;  /* 0x0000007f7c7c7221 */ /* 0x000fe20000000000 */
        /* <DEDUP_REMOVED lines=12> */
[----:B------:R-:W-:Y:S01]  /*4090*/  FADD R171, R176, R171 ;  /* 0x000000abb0ab7221 */ /* 0x000fe20000000000 */
[----:B------:R-:W-:Y:S01]  /*40a0*/  FADD R168, R179, R168 ;  /* 0x000000a8b3a87221 */ /* 0x000fe20000000000 */
[----:B------:R-:W-:Y:S01]  /*40b0*/  FADD R135, R178, R135 ;  /* 0x00000087b2877221 */ /* 0x000fe20000000000 */
[----:B------:R-:W-:Y:S01]  /*40c0*/  WARPGROUP.ARRIVE ;  /* 0x00000000000079c5 */ /* 0x000fe20000000000 */
[----:B------:R-:W-:Y:S01]  /*40d0*/  FADD R131, R132, R131 ;  /* 0x0000008384837221 */ /* 0x000fe20000000000 */
[----:B------:R-:W-:Y:S01]  /*40e0*/  FADD R136, R139, R136 ;  /* 0x000000888b887221 */ /* 0x000fe20000000000 */
[----:B------:R-:W-:Y:S01]  /*40f0*/  FADD R137, R140, R137 ;  /* 0x000000898c897221 */ /* 0x000fe20000000000 */
[----:B------:R-:W-:Y:S01]  /*4100*/  FADD R148, R148, R171 ;  /* 0x000000ab94947221 */ /* 0x000fe20000000000 */
[----:B------:R-:W-:Y:S01]  /*4110*/  FADD R149, R149, R168 ;  /* 0x000000a895957221 */ /* 0x000fe20000000000 */
[----:B------:R-:W-:Y:S01]  /*4120*/  HGMMA.64x192x16.F32 R24, R120, gdesc[UR4].tnspB, R24, gsb0 ;  /* 0x42e0000478187df0 */ /* 0x000fe20008000818 */
[----:B------:R-:W-:Y:S01]  /*4130*/  UIADD3 UR6, UR15, 0xf80, URZ ;  /* 0x00000f800f067890 */ /* 0x000fe2000fffe03f */
[----:B------:R-:W-:Y:S01]  /*4140*/  FADD R135, R154, R135 ;  /* 0x000000879a877221 */ /* 0x000fe20000000000 */
[----:B------:R-:W-:Y:S01]  /*4150*/  UMOV UR7, 0x40000040 ;  /* 0x4000004000077882 */ /* 0x000fe20000000000 */
[----:B------:R-:W-:-:S04]  /*4160*/  FADD R145, R136, R145 ;  /* 0x0000009188917221 */ /* 0x000fc80000000000 */
[----:B------:R-:W-:Y:S01]  /*4170*/  FADD R124, R124, R145 ;  /* 0x000000917c7c7221 */ /* 0x000fe20000000000 */
        /* <DEDUP_REMOVED lines=18> */
[----:B------:R-:W-:Y:S01]  /*42a0*/  FADD R177, R177, R166 ;  /* 0x000000a6b1b17221 */ /* 0x000fe20000000000 */
[----:B------:R-:W-:Y:S01]  /*42b0*/  FADD R130, R131, R130 ;  /* 0x0000008283827221 */ /* 0x000fe20000000000 */
[----:B------:R-:W-:Y:S01]  /*42c0*/  FADD R137, R137, R138 ;  /* 0x0000008a89897221 */ /* 0x000fe20000000000 */
[----:B------:R-:W-:Y:S01]  /*42d0*/  FADD R148, R148, R167 ;  /* 0x000000a794947221 */ /* 0x000fe20000000000 */
[----:B------:R-:W-:Y:S01]  /*42e0*/  FADD R149, R149, R164 ;  /* 0x000000a495957221 */ /* 0x000fe20000000000 */
[----:B------:R-:W-:Y:S01]  /*42f0*/  FADD R128, R128, R177 ;  /* 0x000000b180807221 */ /* 0x000fe20000000000 */
[----:B------:R-:W-:Y:S01]  /*4300*/  FADD R135, R135, R174 ;  /* 0x000000ae87877221 */ /* 0x000fe20000000000 */
[----:B------:R-:W-:-:S02]  /*4310*/  FADD R137, R130, R137 ;  /* 0x0000008982897221 */ /* 0x000fc40000000000 */
[----:B------:R-:W-:Y:S01]  /*4320*/  FADD R128, R149, R128 ;  /* 0x0000008095807221 */ /* 0x000fe20000000000 */
[----:B------:R-:W-:Y:S01]  /*4330*/  FADD R135, R148, R135 ;  /* 0x0000008794877221 */ /* 0x000fe20000000000 */
[----:B------:R-:W-:-:S03]  /*4340*/  FADD R188, R124, R137 ;  /* 0x000000897cbc7221 */ /* 0x000fc60000000000 */
[----:B------:R-:W-:Y:S01]  /*4350*/  FADD R189, R135, R128 ;  /* 0x0000008087bd7221 */ /* 0x000fe20000000000 */
[----:B------:R-:W-:Y:S02]  /*4360*/  WARPGROUP.DEPBAR.LE gsb0, 0x0 ;  /* 0x00008000000079c5 */ /* 0x000fe40000010000 */
[----:B------:R-:W-:-:S04]  /*4370*/  PRMT R120, RZ, 0x654, R184 ;  /* 0x00000654ff787816 */ /* 0x000fc800000000b8 */
[----:B------:R1:W-:Y:S01]  /*4380*/  SYNCS.ARRIVE.TRANS64.RED.A1T0 RZ, [R120+URZ], RZ ;  /* 0x000000ff78ff79a7 */ /* 0x0003e2000810043f */
[----:B------:R-:W-:Y:S05]  /*4390*/  @!P1 BRA `(.L_x_24) ;  /* 0x0000003800349947 */ /* 0x000fea0003800000 */
[----:B------:R-:W-:Y:S01]  /*43a0*/  MOV R191, R3 ;  /* 0x0000000300bf7202 */ /* 0x000fe20000000f00 */
[----:B------:R-:W-:Y:S01]  /*43b0*/  ULDC.64 UR30, c[0x0][0x198] ;  /* 0x00006600001e7ab9 */ /* 0x000fe20000000a00 */
[----:B------:R-:W-:Y:S01]  /*43c0*/  MOV R193, R4 ;  /* 0x0000000400c17202 */ /* 0x000fe20000000f00 */
[----:B------:R-:W-:Y:S01]  /*43d0*/  ULDC UR14, c[0x0][0x604] ;  /* 0x00018100000e7ab9 */ /* 0x000fe20000000800 */
[----:B------:R-:W-:Y:S02]  /*43e0*/  MOV R185, 0x1 ;  /* 0x0000000100b97802 */ /* 0x000fe40000000f00 */
[----:B------:R-:W-:-:S07]  /*43f0*/  MOV R187, 0x2 ;  /* 0x0000000200bb7802 */ /* 0x000fce0000000f00 */
.L_x_37:
[----:B------:R-:W-:Y:S01]  /*4400*/  LEA R4, R187, R16, 0x3 ;  /* 0x00000010bb047211 */ /* 0x000fe200078e18ff */
[----:B------:R-:W-:Y:S05]  /*4410*/  YIELD ;  /* 0x0000000000007946 */ /* 0x000fea0003800000 */
[----:B------:R-:W-:-:S04]  /*4420*/  SHF.L.U32 R3, R0, 0x1f, RZ ;  /* 0x0000001f00037819 */ /* 0x000fc800000006ff */
[----:B------:R-:W2:Y:S02]  /*4430*/  SYNCS.PHASECHK.TRANS64.TRYWAIT P1, [R4+URZ+0x36000], R3 ;  /* 0x03600003040075a7 */ /* 0x000ea4000802017f */
[----:B--2---:R-:W-:Y:S05]  /*4440*/  @!P1 BRA `(.L_x_25) ;  /* 0x0000005c00809947 */ /* 0x004fea0003800000 */
.L_x_75:
[----:B------:R-:W-:Y:S05]  /*4450*/  WARPSYNC.ALL ;  /* 0x0000000000007948 */ /* 0x000fea0003800000 */
[----:B------:R-:W-:Y:S01]  /*4460*/  MOV R194, UR22 ;  /* 0x0000001600c27c02 */ /* 0x000fe20008000f00 */
[----:B-1----:R-:W-:Y:S01]  /*4470*/  WARPGROUP.ARRIVE ;  /* 0x00000000000079c5 */ /* 0x002fe20000000000 */
[----:B------:R-:W-:Y:S02]  /*4480*/  MOV R195, 0x40000040 ;  /* 0x4000004000c37802 */ /* 0x000fe40000000f00 */
[----:B------:R-:W-:Y:S01]  /*4490*/  R2UR UR8, R6 ;  /* 0x00000000060872ca */ /* 0x000fe200000e0000 */
[----:B------:R-:W-:Y:S01]  /*44a0*/  IMAD R194, R187, 0xc00, R194 ;  /* 0x00000c00bbc27824 */ /* 0x000fe200078e02c2 */
[----:B------:R-:W-:-:S02]  /*44b0*/  R2UR UR9, R7 ;  /* 0x00000000070972ca */ /* 0x000fc400000e0000 */
[----:B------:R-:W-:Y:S02]  /*44c0*/  R2UR UR11, R195 ;  /* 0x00000000c30b72ca */ /* 0x000fe400000e0000 */
[C---:B------:R-:W-:Y:S02]  /*44d0*/  R2UR UR10, R194.reuse ;  /* 0x00000000c20a72ca */ /* 0x040fe400000e0000 */
[----:B------:R-:W-:Y:S02]  /*44e0*/  IADD3 R196, R194, 0x2, RZ ;  /* 0x00000002c2c47810 */ /* 0x000fe40007ffe0ff */
[----:B------:R-:W-:Y:S02]  /*44f0*/  MOV R197, 0x40000040 ;  /* 0x4000004000c57802 */ /* 0x000fe40000000f00 */
[----:B--2---:R-:W-:Y:S02]  /*4500*/  MOV R3, UR15 ;  /* 0x0000000f00037c02 */ /* 0x004fe40008000f00 */
[----:B------:R-:W-:-:S02]  /*4510*/  MOV R4, UR14 ;  /* 0x0000000e00047c02 */ /* 0x000fc40008000f00 */
[----:B------:R-:W-:Y:S02]  /*4520*/  R2UR UR12, R8 ;  /* 0x00000000080c72ca */ /* 0x000fe400000e0000 */
[----:B------:R-:W-:Y:S01]  /*4530*/  R2UR UR13, R9 ;  /* 0x00000000090d72ca */ /* 0x000fe200000e0000 */
[----:B------:R-:W-:Y:S01]  /*4540*/  HGMMA.64x128x16.F32 R120, gdesc[UR8], RZ, !UPT, gsb0 ;  /* 0x01e00000087879f0 */ /* 0x000fe2000c0008ff */
[----:B------:R-:W-:Y:S02]  /*4550*/  R2UR UR14, R196 ;  /* 0x00000000c40e72ca */ /* 0x000fe400000e0000 */
[----:B------:R-:W-:Y:S02]  /*4560*/  R2UR UR15, R197 ;  /* 0x00000000c50f72ca */ /* 0x000fe400000e0000 */
[----:B------:R-:W-:Y:S02]  /*4570*/  IADD3 R196, R194, 0x4, RZ ;  /* 0x00000004c2c47810 */ /* 0x000fe40007ffe0ff */
[----:B------:R-:W-:-:S02]  /*4580*/  MOV R197, 0x40000040 ;  /* 0x4000004000c57802 */ /* 0x000fc40000000f00 */
[----:B------:R-:W-:Y:S02]  /*4590*/  R2UR UR32, R10 ;  /* 0x000000000a2072ca */ /* 0x000fe400000e0000 */
[----:B------:R-:W-:Y:S02]  /*45a0*/  R2UR UR33, R11 ;  /* 0x000000000b2172ca */ /* 0x000fe400000e0000 */
        /* <DEDUP_REMOVED lines=24> */
[----:B------:R-:W-:Y:S02]  /*4730*/  IADD3 R196, R194, 0x406, RZ ;  /* 0x00000406c2c47810 */ /* 0x000fe40007ffe0ff */
[----:B------:R-:W-:Y:S02]  /*4740*/  MOV R197, 0x40000040 ;  /* 0x4000004000c57802 */ /* 0x000fe40000000f00 */
[----:B------:R-:W-:Y:S02]  /*4750*/  R2UR UR54, R196 ;  /* 0x00000000c43672ca */ /* 0x000fe400000e0000 */
[----:B------:R-:W-:-:S02]  /*4760*/  R2UR UR55, R197 ;  /* 0x00000000c53772ca */ /* 0x000fc400000e0000 */
[----:B------:R-:W-:Y:S02]  /*4770*/  IADD3 R196, R194, 0x800, RZ ;  /* 0x00000800c2c47810 */ /* 0x000fe40007ffe0ff */
[----:B------:R-:W-:Y:S02]  /*4780*/  MOV R197, 0x40000040 ;  /* 0x4000004000c57802 */ /* 0x000fe40000000f00 */
        /* <DEDUP_REMOVED lines=14> */
[----:B------:R-:W-:Y:S01]  /*4870*/  ISETP.NE.AND P1, PT, R22, RZ, PT ;  /* 0x000000ff1600720c */ /* 0x000fe20003f25270 */
[----:B------:R-:W-:Y:S02]  /*4880*/  WARPGROUP.DEPBAR.LE gsb0, 0x0 ;  /* 0x00008000000079c5 */ /* 0x000fe40000010000 */
[----:B------:R-:W-:-:S06]  /*4890*/  WARPGROUP.ARRIVE ;  /* 0x00000000000079c5 */ /* 0x000fcc0000000000 */
[----:B------:R-:W-:Y:S01]  /*48a0*/  HGMMA.64x128x16.F32 R120, gdesc[UR12], R120, gsb0 ;  /* 0x01e000000c7879f0 */ /* 0x000fe20008000878 */
[----:B------:R-:W-:Y:S02]  /*48b0*/  R2UR UR15, R3 ;  /* 0x00000000030f72ca */ /* 0x000fe400000e0000 */
[----:B------:R-:W-:Y:S01]  /*48c0*/  R2UR UR14, R4 ;  /* 0x00000000040e72ca */ /* 0x000fe200000e0000 */
        /* <DEDUP_REMOVED lines=31> */
[----:B------:R-:W-:Y:S05]  /*4ac0*/  @P1 BRA `(.L_x_26) ;  /* 0x0000000000bc1947 */ /* 0x000fea0003800000 */
[----:B------:R-:W-:-:S13]  /*4ad0*/  ISETP.LT.OR P2, PT, R23, 0x1, !P0 ;  /* 0x000000011700780c */ /* 0x000fda0004741670 */
[----:B------:R-:W-:Y:S05]  /*4ae0*/  @P2 BRA `(.L_x_27) ;  /* 0x0000000000b02947 */ /* 0x000fea0003800000 */
[----:B------:R-:W-:Y:S02]  /*4af0*/  LEA R3, R5, R16, 0x3 ;  /* 0x0000001005037211 */ /* 0x000fe400078e18ff */
[----:B------:R-:W-:Y:S02]  /*4b00*/  SHF.L.U32 R4, R2, 0x1f, RZ ;  /* 0x0000001f02047819 */ /* 0x000fe400000006ff */
[----:B------:R-:W-:Y:S02]  /*4b10*/  ISETP.NE.AND P3, PT, R17, RZ, PT ;  /* 0x000000ff1100720c */ /* 0x000fe40003f65270 */
[----:B------:R-:W1:Y:S02]  /*4b20*/  SYNCS.PHASECHK.TRANS64.TRYWAIT P2, [R3+URZ+0x36020], R4 ;  /* 0x03602004030075a7 */ /* 0x000e64000804017f */
[----:B-1----:R-:W-:Y:S09]  /*4b30*/  @!P2 BRA `(.L_x_28) ;  /* 0x0000005400d8a947 */ /* 0x002ff20003800000 */
.L_x_76:
[----:B------:R-:W-:Y:S05]  /*4b40*/  @P3 BRA `(.L_x_29) ;  /* 0x0000000000143947 */ /* 0x000fea0003800000 */
[----:B------:R-:W-:Y:S02]  /*4b50*/  LOP3.LUT P2, RZ, R18, 0x1f, RZ, 0xc0, !PT ;  /* 0x0000001f12ff7812 */ /* 0x000fe4000784c0ff */
[----:B-1----:R-:W-:-:S04]  /*4b60*/  MOV R4, 0xc000 ;  /* 0x0000c00000047802 */ /* 0x002fc80000000f00 */
[----:B------:R2:W-:Y:S07]  /*4b70*/  SYNCS.ARRIVE.TRANS64 RZ, [R3+URZ+0x36000], R4 ;  /* 0x0360000403ff79a7 */ /* 0x0005ee000800003f */
[----:B------:R-:W-:Y:S05]  /*4b80*/  @!P2 BRA `(.L_x_29) ;  /* 0x000000000004a947 */ /* 0x000fea0003800000 */
[----:B------:R-:W-:Y:S01]  /*4b90*/  BPT.TRAP 0x1 ;  /* 0x000000040000795c */ /* 0x000fe20000300000 */
.L_x_29:
[----:B-12---:R-:W-:Y:S01]  /*4ba0*/  IMAD R4, R5, 0xc000, R16 ;  /* 0x0000c00005047824 */ /* 0x006fe200078e0210 */
[----:B------:R-:W-:Y:S01]  /*4bb0*/  R2UR UR35, R19 ;  /* 0x00000000132372ca */ /* 0x000fe200000e0000 */
[----:B------:R-:W-:Y:S01]  /*4bc0*/  UIADD3 UR6, UP0, UR30, 0x1f0, URZ ;  /* 0x000001f01e067890 */ /* 0x000fe2000ff1e03f */
[----:B------:R-:W-:Y:S01]  /*4bd0*/  R2UR UR33, R3 ;  /* 0x00000000032172ca */ /* 0x000fe200000e0000 */
[----:B------:R-:W-:Y:S01]  /*4be0*/  UMOV UR24, 0x0 ;  /* 0x0000000000187882 */ /* 0x000fe20000000000 */
[----:B------:R-:W-:Y:S01]  /*4bf0*/  R2UR UR8, R4 ;  /* 0x00000000040872ca */ /* 0x000fe200000e0000 */
[----:B------:R-:W-:Y:S01]  /*4c00*/  UIADD3.X UR7, URZ, UR31, URZ, UP0, !UPT ;  /* 0x0000001f3f077290 */ /* 0x000fe200087fe43f */
[----:B------:R-:W-:Y:S01]  /*4c10*/  IADD3 R5, R5, 0x1, RZ ;  /* 0x0000000105057810 */ /* 0x000fe20007ffe0ff */
[----:B------:R-:W-:Y:S01]  /*4c20*/  UMOV UR25, 0x10000000 ;  /* 0x1000000000197882 */ /* 0x000fe20000000000 */
[----:B------:R-:W-:Y:S01]  /*4c30*/  UMOV UR34, URZ ;  /* 0x0000003f00227c82 */ /* 0x000fe20008000000 */
[----:B------:R-:W-:Y:S01]  /*4c40*/  UMOV UR18, 0x40 ;  /* 0x0000004000127882 */ /* 0x000fe20000000000 */
[----:B------:R-:W-:Y:S01]  /*4c50*/  UMOV UR20, UR36 ;  /* 0x0000002400147c82 */ /* 0x000fe20008000000 */
[----:B------:R-:W-:Y:S01]  /*4c60*/  UMOV UR21, UR37 ;  /* 0x0000002500157c82 */ /* 0x000fe20008000000 */
[----:B------:R-:W-:Y:S01]  /*4c70*/  UMOV UR10, 0x80 ;  /* 0x00000080000a7882 */ /* 0x000fe20000000000 */
[----:B------:R-:W-:Y:S01]  /*4c80*/  USHF.L.U32 UR35, UR35, 0x7, URZ ;  /* 0x0000000723237899 */ /* 0x000fe2000800063f */
[----:B------:R-:W-:Y:S01]  /*4c90*/  ISETP.NE.AND P2, PT, R5, 0x4, PT ;  /* 0x000000040500780c */ /* 0x000fe20003f45270 */
[----:B------:R-:W-:-:S02]  /*4ca0*/  UIADD3 UR33, UR33, 0x36000, URZ ;  /* 0x0003600021217890 */ /* 0x000fc4000fffe03f */
[----:B------:R-:W-:Y:S01]  /*4cb0*/  UIADD3 UR32, UR8, 0x6000, URZ ;  /* 0x0000600008207890 */ /* 0x000fe2000fffe03f */
[----:B------:R-:W-:Y:S01]  /*4cc0*/  SEL R3, RZ, 0x1, P2 ;  /* 0x00000001ff037807 */ /* 0x000fe20001000000 */
        /* <DEDUP_REMOVED lines=8> */
[----:B------:R-:W-:Y:S01]  /*4d50*/  UMOV UR9, UR33 ;  /* 0x0000002100097c82 */ /* 0x000fe20008000000 */
[----:B------:R-:W-:Y:S01]  /*4d60*/  UMOV UR11, UR35 ;  /* 0x00000023000b7c82 */ /* 0x000fe20008000000 */
[----:B------:R1:W-:Y:S01]  /*4d70*/  UTMALDG.4D [UR32], [UR6], desc[UR24] ;  /* 0x00001820060075b4 */ /* 0x0003e20008019000 */
[----:B------:R1:W-:Y:S01]  /*4d80*/  UTMALDG.4D [UR16], [UR6], desc[UR24] ;  /* 0x00001810060075b4 */ /* 0x0003e20008019000 */
[----:B------:R1:W-:Y:S02]  /*4d90*/  UTMALDG.4D [UR8], [UR6], desc[UR24] ;  /* 0x00001808060075b4 */ /* 0x0003e40008019000 */
[----:B-1----:R-:W-:Y:S01]  /*4da0*/  NOP ;  /* 0x0000000000007918 */ /* 0x002fe20000000000 */
.L_x_27:
[----:B------:R-:W-:-:S07]  /*4db0*/  IADD3 R23, R23, -0x1, RZ ;  /* 0xffffffff17177810 */ /* 0x000fce0007ffe0ff */
.L_x_26:
[----:B------:R-:W-:Y:S01]  /*4dc0*/  IADD3 R187, R187, 0x1, RZ ;  /* 0x00000001bbbb7810 */ /* 0x000fe20007ffe0ff */
[----:B------:R-:W-:Y:S05]  /*4dd0*/  WARPSYNC.ALL ;  /* 0x0000000000007948 */ /* 0x000fea0003800000 */
[----:B------:R-:W-:-:S04]  /*4de0*/  ISETP.NE.AND P2, PT, R187, 0x4, PT ;  /* 0x00000004bb00780c */ /* 0x000fc80003f45270 */
[----:B------:R-:W-:Y:S02]  /*4df0*/  SEL R3, RZ, 0x1, P2 ;  /* 0x00000001ff037807 */ /* 0x000fe40001000000 */
[----:B------:R-:W-:Y:S02]  /*4e00*/  SEL R187, R187, RZ, P2 ;  /* 0x000000ffbbbb7207 */ /* 0x000fe40001000000 */
[----:B------:R-:W-:Y:S02]  /*4e10*/  LOP3.LUT R0, R0, R3, RZ, 0x3c, !PT ;  /* 0x0000000300007212 */ /* 0x000fe400078e3cff */
[----:B------:R-:W-:Y:S01]  /*4e20*/  FMNMX R4, R120, R191, !PT ;  /* 0x000000bf78047209 */ /* 0x000fe20007800000 */
[----:B------:R-:W-:Y:S01]  /*4e30*/  BSSY B0, `(.L_x_30) ;  /* 0x0000063000007945 */ /* 0x000fe20003800000 */
        /* <DEDUP_REMOVED lines=58> */
[----:B------:R-:W-:Y:S02]  /*51e0*/  LEA R196, R185, R184, 0x3 ;  /* 0x000000b8b9c47211 */ /* 0x000fe400078e18ff */
[----:B------:R-:W-:Y:S02]  /*51f0*/  FMNMX R4, R180, R3, !PT ;  /* 0x00000003b4047209 */ /* 0x000fe40007800000 */
[----:B------:R-:W-:Y:S02]  /*5200*/  FMNMX R3, R179, R190, !PT ;  /* 0x000000beb3037209 */ /* 0x000fe40007800000 */
[----:B------:R-:W-:-:S02]  /*5210*/  FMNMX R190, R181, R4, !PT ;  /* 0x00000004b5be7209 */ /* 0x000fc40007800000 */
[----:B------:R-:W-:Y:S02]  /*5220*/  FMNMX R4, R182, R3, !PT ;  /* 0x00000003b6047209 */ /* 0x000fe40007800000 */
[----:B------:R-:W-:Y:S01]  /*5230*/  PRMT R196, RZ, 0x654, R196 ;  /* 0x00000654ffc47816 */ /* 0x000fe200000000c4 */
[----:B------:R-:W1:Y:S01]  /*5240*/  SHFL.BFLY PT, R3, R190, 0x1, 0x1f ;  /* 0x0c201f00be037f89 */ /* 0x000e6200000e0000 */
[----:B------:R-:W-:Y:S02]  /*5250*/  FMNMX R192, R183, R4, !PT ;  /* 0x00000004b7c07209 */ /* 0x000fe40007800000 */
[----:B------:R-:W-:Y:S01]  /*5260*/  LEA R197, R187, R16, 0x3 ;  /* 0x00000010bbc57211 */ /* 0x000fe200078e18ff */
[----:B------:R2:W-:Y:S02]  /*5270*/  SYNCS.ARRIVE.TRANS64.RED.A1T0 RZ, [R196+URZ], RZ ;  /* 0x000000ffc4ff79a7 */ /* 0x0005e4000810043f */
[----:B------:R-:W3:Y:S01]  /*5280*/  SHFL.BFLY PT, R195, R192, 0x1, 0x1f ;  /* 0x0c201f00c0c37f89 */ /* 0x000ee200000e0000 */
[----:B-1----:R-:W-:-:S05]  /*5290*/  FMNMX R194, R190, R3, !PT ;  /* 0x00000003bec27209 */ /* 0x002fca0007800000 */
[----:B------:R-:W1:Y:S01]  /*52a0*/  SHFL.BFLY PT, R3, R194, 0x2, 0x1f ;  /* 0x0c401f00c2037f89 */ /* 0x000e6200000e0000 */
[----:B---3--:R-:W-:-:S05]  /*52b0*/  FMNMX R195, R192, R195, !PT ;  /* 0x000000c3c0c37209 */ /* 0x008fca0007800000 */
[----:B------:R-:W3:Y:S01]  /*52c0*/  SHFL.BFLY PT, R4, R195, 0x2, 0x1f ;  /* 0x0c401f00c3047f89 */ /* 0x000ee200000e0000 */
[----:B-1----:R-:W-:Y:S02]  /*52d0*/  FMNMX R3, R194, R3, !PT ;  /* 0x00000003c2037209 */ /* 0x002fe40007800000 */
[----:B------:R-:W-:Y:S02]  /*52e0*/  SHF.L.U32 R194, R0, 0x1f, RZ ;  /* 0x0000001f00c27819 */ /* 0x000fe400000006ff */
[----:B------:R-:W-:Y:S02]  /*52f0*/  FSETP.NEU.AND P2, PT, R3, -INF , PT ;  /* 0xff8000000300780b */ /* 0x000fe40003f4d000 */
[----:B---3--:R-:W-:Y:S01]  /*5300*/  FMNMX R4, R195, R4, !PT ;  /* 0x00000004c3047209 */ /* 0x008fe20007800000 */
[----:B------:R-:W1:Y:S01]  /*5310*/  SYNCS.PHASECHK.TRANS64.TRYWAIT P4, [R197+URZ+0x36000], R194 ;  /* 0x036000c2c50075a7 */ /* 0x000e62000808017f */
[----:B------:R-:W-:Y:S02]  /*5320*/  FSEL R198, R3, RZ, P2 ;  /* 0x000000ff03c67208 */ /* 0x000fe40001000000 */
[----:B------:R-:W-:-:S03]  /*5330*/  FSETP.NEU.AND P2, PT, R4, -INF , PT ;  /* 0xff8000000400780b */ /* 0x000fc60003f4d000 */
[----:B------:R-:W-:Y:S01]  /*5340*/  FADD R190, -R198, R191 ;  /* 0x000000bfc6be7221 */ /* 0x000fe20000000100 */
[----:B------:R-:W-:-:S03]  /*5350*/  FSEL R200, R4, RZ, P2 ;  /* 0x000000ff04c87208 */ /* 0x000fc60001000000 */
[----:B------:R-:W-:Y:S02]  /*5360*/  FMUL R191, R190, UR14 ;  /* 0x0000000ebebf7c20 */ /* 0x000fe40008400000 */
[----:B------:R-:W-:-:S03]  /*5370*/  FADD R190, -R200, R193 ;  /* 0x000000c1c8be7221 */ /* 0x000fc60000000100 */
[----:B------:R-:W-:Y:S01]  /*5380*/  FSETP.GEU.AND P5, PT, R191, -126, PT ;  /* 0xc2fc0000bf00780b */ /* 0x000fe20003fae000 */
[----:B------:R-:W-:Y:S01]  /*5390*/  FMUL R192, R190, UR14 ;  /* 0x0000000ebec07c20 */ /* 0x000fe20008400000 */
[----:B------:R-:W-:-:S04]  /*53a0*/  FMUL R190, R200, UR14 ;  /* 0x0000000ec8be7c20 */ /* 0x000fc80008400000 */
[----:B------:R-:W-:Y:S01]  /*53b0*/  FSETP.GEU.AND P6, PT, R192, -126, PT ;  /* 0xc2fc0000c000780b */ /* 0x000fe20003fce000 */
[--C-:B------:R-:W-:Y:S01]  /*53c0*/  FFMA R122, R122, UR14, -R190.reuse ;  /* 0x0000000e7a7a7c23 */ /* 0x100fe200080008be */
[--C-:B------:R-:W-:Y:S01]  /*53d0*/  FFMA R123, R123, UR14, -R190.reuse ;  /* 0x0000000e7b7b7c23 */ /* 0x100fe200080008be */
[----:B------:R-:W-:-:S03]  /*53e0*/  FFMA R195, R126, UR14, -R190 ;  /* 0x0000000e7ec37c23 */ /* 0x000fc600080008be */
[----:B------:R-:W-:Y:S01]  /*53f0*/  FSETP.GEU.AND P2, PT, R122, -126, PT ;  /* 0xc2fc00007a00780b */ /* 0x000fe20003f4e000 */
[----:B------:R-:W-:Y:S01]  /*5400*/  @!P5 FMUL R191, R191, 0.5 ;  /* 0x3f000000bfbfd820 */ /* 0x000fe20000400000 */
[----:B------:R-:W-:-:S05]  /*5410*/  FSETP.GEU.AND P3, PT, R123, -126, PT ;  /* 0xc2fc00007b00780b */ /* 0x000fca0003f6e000 */
[----:B------:R-:W-:Y:S01]  /*5420*/  @!P6 FMUL R192, R192, 0.5 ;  /* 0x3f000000c0c0e820 */ /* 0x000fe20000400000 */
[----:B------:R-:W3:Y:S08]  /*5430*/  MUFU.EX2 R191, R191 ;  /* 0x000000bf00bf7308 */ /* 0x000ef00000000800 */
[----:B------:R-:W4:Y:S01]  /*5440*/  MUFU.EX2 R192, R192 ;  /* 0x000000c000c07308 */ /* 0x000f220000000800 */
[----:B-12---:R-:W-:Y:S05]  /*5450*/  @!P4 BRA `(.L_x_31) ;  /* 0x0000004c00a4c947 */ /* 0x006fea0003800000 */
.L_x_77:
[----:B------:R-:W-:Y:S05]  /*5460*/  BSYNC B0 ;  /* 0x0000000000007941 */ /* 0x000fea0003800000 */
.L_x_30:
[----:B------:R-:W-:Y:S01]  /*5470*/  FSETP.GEU.AND P4, PT, R195, -126, PT ;  /* 0xc2fc0000c300780b */ /* 0x000fe20003f8e000 */
[----:B------:R-:W-:Y:S01]  /*5480*/  @!P3 FMUL R123, R123, 0.5 ;  /* 0x3f0000007b7bb820 */ /* 0x000fe20000400000 */
[----:B------:R-:W-:Y:S01]  /*5490*/  @!P2 FMUL R122, R122, 0.5 ;  /* 0x3f0000007a7aa820 */ /* 0x000fe20000400000 */
[----:B-1----:R-:W-:Y:S01]  /*54a0*/  FFMA R194, R127, UR14, -R190 ;  /* 0x0000000e7fc27c23 */ /* 0x002fe200080008be */
[----:B------:R-:W-:Y:S01]  /*54b0*/  FMUL R198, R198, UR14 ;  /* 0x0000000ec6c67c20 */ /* 0x000fe20008400000 */
[----:B------:R-:W1:Y:S01]  /*54c0*/  MUFU.EX2 R126, R123 ;  /* 0x0000007b007e7308 */ /* 0x000e620000000800 */
[----:B---3--:R-:W-:Y:S01]  /*54d0*/  @!P5 FMUL R191, R191, R191 ;  /* 0x000000bfbfbfd220 */ /* 0x008fe20000400000 */
[----:B----4-:R-:W-:Y:S01]  /*54e0*/  @!P6 FMUL R192, R192, R192 ;  /* 0x000000c0c0c0e220 */ /* 0x010fe20000400000 */
[--C-:B------:R-:W-:Y:S01]  /*54f0*/  FFMA R196, R124, UR14, -R198.reuse ;  /* 0x0000000e7cc47c23 */ /* 0x100fe200080008c6 */
[--C-:B------:R-:W-:Y:S01]  /*5500*/  FFMA R120, R120, UR14, -R198.reuse ;  /* 0x0000000e78787c23 */ /* 0x100fe200080008c6 */
[--C-:B------:R-:W-:Y:S01]  /*5510*/  FFMA R121, R121, UR14, -R198.reuse ;  /* 0x0000000e79797c23 */ /* 0x100fe200080008c6 */
[----:B------:R-:W-:Y:S01]  /*5520*/  FSETP.GEU.AND P5, PT, R194, -126, PT ;  /* 0xc2fc0000c200780b */ /* 0x000fe20003fae000 */
[----:B------:R-:W-:Y:S05]  /*5530*/  WARPSYNC.ALL ;  /* 0x0000000000007948 */ /* 0x000fea0003800000 */
[----:B------:R-:W-:Y:S01]  /*5540*/  @!P4 FMUL R195, R195, 0.5 ;  /* 0x3f000000c3c3c820 */ /* 0x000fe20000400000 */
[----:B------:R2:W3:Y:S01]  /*5550*/  MUFU.EX2 R193, R122 ;  /* 0x0000007a00c17308 */ /* 0x0004e20000000800 */
[----:B------:R-:W-:Y:S01]  /*5560*/  FSETP.GEU.AND P6, PT, R120, -126, PT ;  /* 0xc2fc00007800780b */ /* 0x000fe20003fce000 */
[-C--:B------:R-:W-:Y:S01]  /*5570*/  FMUL R24, R24, R191.reuse ;  /* 0x000000bf18187220 */ /* 0x080fe20000400000 */
[----:B------:R-:W-:Y:S01]  /*5580*/  MOV R124, UR15 ;  /* 0x0000000f007c7c02 */ /* 0x000fe20008000f00 */
[----:B-1----:R-:W-:Y:S01]  /*5590*/  @!P3 FMUL R126, R126, R126 ;  /* 0x0000007e7e7eb220 */ /* 0x002fe20000400000 */
[----:B------:R-:W-:Y:S01]  /*55a0*/  FSETP.GEU.AND P3, PT, R196, -126, PT ;  /* 0xc2fc0000c400780b */ /* 0x000fe20003f6e000 */
[----:B------:R-:W-:Y:S01]  /*55b0*/  @!P5 FMUL R194, R194, 0.5 ;  /* 0x3f000000c2c2d820 */ /* 0x000fe20000400000 */
[-C--:B------:R-:W-:Y:S01]  /*55c0*/  FMUL R25, R25, R191.reuse ;  /* 0x000000bf19197220 */ /* 0x080fe20000400000 */
[----:B------:R-:W1:Y:S01]  /*55d0*/  MUFU.EX2 R127, R195 ;  /* 0x000000c3007f7308 */ /* 0x000e620000000800 */
[----:B--2---:R-:W-:Y:S01]  /*55e0*/  FFMA R122, R125, UR14, -R198 ;  /* 0x0000000e7d7a7c23 */ /* 0x004fe200080008c6 */
[----:B------:R-:W-:Y:S01]  /*55f0*/  IMAD R124, R187, 0xc00, R124 ;  /* 0x00000c00bb7c7824 */ /* 0x000fe200078e027c */
[----:B------:R-:W-:Y:S01]  /*5600*/  MOV R125, 0x40000040 ;  /* 0x40000040007d7802 */ /* 0x000fe20000000f00 */
[-C--:B------:R-:W-:Y:S01]  /*5610*/  FMUL R28, R28, R191.reuse ;  /* 0x000000bf1c1c7220 */ /* 0x080fe20000400000 */
[----:B------:R-:W-:Y:S01]  /*5620*/  FMUL R29, R29, R191 ;  /* 0x000000bf1d1d7220 */ /* 0x000fe20000400000 */
[----:B------:R-:W-:Y:S01]  /*5630*/  @!P6 FMUL R120, R120, 0.5 ;  /* 0x3f0000007878e820 */ /* 0x000fe20000400000 */
[----:B------:R-:W-:Y:S01]  /*5640*/  R2UR UR6, R124 ;  /* 0x000000007c0672ca */ /* 0x000fe200000e0000 */
[----:B------:R-:W2:Y:S01]  /*5650*/  MUFU.EX2 R194, R194 ;  /* 0x000000c200c27308 */ /* 0x000ea20000000800 */
[----:B---3--:R-:W-:Y:S01]  /*5660*/  @!P2 FMUL R193, R193, R193 ;  /* 0x000000c1c1c1a220 */ /* 0x008fe20000400000 */
[----:B------:R-:W-:Y:S01]  /*5670*/  FSETP.GEU.AND P2, PT, R121, -126, PT ;  /* 0xc2fc00007900780b */ /* 0x000fe20003f4e000 */
[----:B------:R-:W-:Y:S01]  /*5680*/  @!P3 FMUL R196, R196, 0.5 ;  /* 0x3f000000c4c4b820 */ /* 0x000fe20000400000 */
[----:B------:R-:W-:Y:S01]  /*5690*/  R2UR UR7, R125 ;  /* 0x000000007d0772ca */ /* 0x000fe200000e0000 */
[-C--:B------:R-:W-:Y:S01]  /*56a0*/  FMUL R32, R32, R191.reuse ;  /* 0x000000bf20207220 */ /* 0x080fe20000400000 */
[-C--:B------:R-:W-:Y:S01]  /*56b0*/  FMUL R33, R33, R191.reuse ;  /* 0x000000bf21217220 */ /* 0x080fe20000400000 */
[----:B------:R-:W-:Y:S01]  /*56c0*/  FMUL R36, R36, R191 ;  /* 0x000000bf24247220 */ /* 0x000fe20000400000 */
[----:B------:R-:W3:Y:S01]  /*56d0*/  MUFU.EX2 R200, R120 ;  /* 0x0000007800c87308 */ /* 0x000ee20000000800 */
[----:B-1----:R-:W-:Y:S01]  /*56e0*/  @!P4 FMUL R127, R127, R127 ;  /* 0x0000007f7f7fc220 */ /* 0x002fe20000400000 */
[----:B------:R-:W-:Y:S01]  /*56f0*/  FSETP.GEU.AND P4, PT, R122, -126, PT ;  /* 0xc2fc00007a00780b */ /* 0x000fe20003f8e000 */
[-C--:B------:R-:W-:Y:S01]  /*5700*/  FMUL R37, R37, R191.reuse ;  /* 0x000000bf25257220 */ /* 0x080fe20000400000 */
[-C--:B------:R-:W-:Y:S01]  /*5710*/  FMUL R40, R40, R191.reuse ;  /* 0x000000bf28287220 */ /* 0x080fe20000400000 */
[-C--:B------:R-:W-:Y:S01]  /*5720*/  FMUL R41, R41, R191.reuse ;  /* 0x000000bf29297220 */ /* 0x080fe20000400000 */
[-C--:B------:R-:W-:Y:S01]  /*5730*/  FMUL R44, R44, R191.reuse ;  /* 0x000000bf2c2c7220 */ /* 0x080fe20000400000 */
[----:B------:R-:W-:Y:S01]  /*5740*/  @!P2 FMUL R121, R121, 0.5 ;  /* 0x3f0000007979a820 */ /* 0x000fe20000400000 */
[----:B------:R-:W1:Y:S01]  /*5750*/  MUFU.EX2 R196, R196 ;  /* 0x000000c400c47308 */ /* 0x000e620000000800 */
[----:B--2---:R-:W-:Y:S01]  /*5760*/  @!P5 FMUL R194, R194, R194 ;  /* 0x000000c2c2c2d220 */ /* 0x004fe20000400000 */
[-C--:B------:R-:W-:Y:S01]  /*5770*/  FMUL R45, R45, R191.reuse ;  /* 0x000000bf2d2d7220 */ /* 0x080fe20000400000 */
[-C--:B------:R-:W-:Y:S01]  /*5780*/  FMUL R48, R48, R191.reuse ;  /* 0x000000bf30307220 */ /* 0x080fe20000400000 */
[-C--:B------:R-:W-:Y:S01]  /*5790*/  FMUL R49, R49, R191.reuse ;  /* 0x000000bf31317220 */ /* 0x080fe20000400000 */
[-C--:B------:R-:W-:Y:S01]  /*57a0*/  FMUL R52, R52, R191.reuse ;  /* 0x000000bf34347220 */ /* 0x080fe20000400000 */
[-C--:B------:R-:W-:Y:S01]  /*57b0*/  FMUL R53, R53, R191.reuse ;  /* 0x000000bf35357220 */ /* 0x080fe20000400000 */
[----:B------:R-:W-:Y:S01]  /*57c0*/  @!P4 FMUL R122, R122, 0.5 ;  /* 0x3f0000007a7ac820 */ /* 0x000fe20000400000 */
[----:B------:R-:W2:Y:S01]  /*57d0*/  MUFU.EX2 R195, R121 ;  /* 0x0000007900c37308 */ /* 0x000ea20000000800 */
[----:B---3--:R-:W-:Y:S01]  /*57e0*/  @!P6 FMUL R200, R200, R200 ;  /* 0x000000c8c8c8e220 */ /* 0x008fe20000400000 */
[-C--:B------:R-:W-:Y:S01]  /*57f0*/  FMUL R56, R56, R191.reuse ;  /* 0x000000bf38387220 */ /* 0x080fe20000400000 */
[-C--:B------:R-:W-:Y:S01]  /*5800*/  FMUL R57, R57, R191.reuse ;  /* 0x000000bf39397220 */ /* 0x080fe20000400000 */
[-C--:B------:R-:W-:Y:S01]  /*5810*/  FMUL R60, R60, R191.reuse ;  /* 0x000000bf3c3c7220 */ /* 0x080fe20000400000 */
[-C--:B------:R-:W-:Y:S01]  /*5820*/  FMUL R61, R61, R191.reuse ;  /* 0x000000bf3d3d7220 */ /* 0x080fe20000400000 */
[-C--:B------:R-:W-:Y:S01]  /*5830*/  FMUL R64, R64, R191.reuse ;  /* 0x000000bf40407220 */ /* 0x080fe20000400000 */
[-C--:B------:R-:W-:Y:S01]  /*5840*/  FMUL R65, R65, R191.reuse ;  /* 0x000000bf41417220 */ /* 0x080fe20000400000 */
[----:B------:R-:W3:Y:S01]  /*5850*/  MUFU.EX2 R197, R122 ;  /* 0x0000007a00c57308 */ /* 0x000ee20000000800 */
[----:B-1----:R-:W-:Y:S01]  /*5860*/  @!P3 FMUL R196, R196, R196 ;  /* 0x000000c4c4c4b220 */ /* 0x002fe20000400000 */
[-C--:B------:R-:W-:Y:S01]  /*5870*/  FMUL R68, R68, R191.reuse ;  /* 0x000000bf44447220 */ /* 0x080fe20000400000 */
[-C--:B------:R-:W-:Y:S01]  /*5880*/  FMUL R69, R69, R191.reuse ;  /* 0x000000bf45457220 */ /* 0x080fe20000400000 */
[-C--:B------:R-:W-:Y:S01]  /*5890*/  FMUL R72, R72, R191.reuse ;  /* 0x000000bf48487220 */ /* 0x080fe20000400000 */
[-C--:B------:R-:W-:Y:S01]  /*58a0*/  FMUL R73, R73, R191.reuse ;  /* 0x000000bf49497220 */ /* 0x080fe20000400000 */
[-C--:B------:R-:W-:Y:S01]  /*58b0*/  FMUL R76, R76, R191.reuse ;  /* 0x000000bf4c4c7220 */ /* 0x080fe20000400000 */
[-C--:B------:R-:W-:Y:S01]  /*58c0*/  FMUL R77, R77, R191.reuse ;  /* 0x000000bf4d4d7220 */ /* 0x080fe20000400000 */
[----:B------:R-:W-:Y:S01]  /*58d0*/  FMUL R80, R80, R191 ;  /* 0x000000bf50507220 */ /* 0x000fe20000400000 */
[----:B--2---:R-:W-:Y:S01]  /*58e0*/  @!P2 FMUL R195, R195, R195 ;  /* 0x000000c3c3c3a220 */ /* 0x004fe20000400000 */
[-C--:B------:R-:W-:Y:S01]  /*58f0*/  FMUL R81, R81, R191.reuse ;  /* 0x000000bf51517220 */ /* 0x080fe20000400000 */
[-C--:B------:R-:W-:Y:S01]  /*5900*/  FMUL R84, R84, R191.reuse ;  /* 0x000000bf54547220 */ /* 0x080fe20000400000 */
[-C--:B------:R-:W-:Y:S01]  /*5910*/  FMUL R85, R85, R191.reuse ;  /* 0x000000bf55557220 */ /* 0x080fe20000400000 */
[-C--:B------:R-:W-:Y:S01]  /*5920*/  FMUL R88, R88, R191.reuse ;  /* 0x000000bf58587220 */ /* 0x080fe20000400000 */
[-C--:B------:R-:W-:Y:S01]  /*5930*/  FMUL R89, R89, R191.reuse ;  /* 0x000000bf59597220 */ /* 0x080fe20000400000 */
[-C--:B------:R-:W-:Y:S01]  /*5940*/  FMUL R92, R92, R191.reuse ;  /* 0x000000bf5c5c7220 */ /* 0x080fe20000400000 */
[----:B------:R-:W-:Y:S01]  /*5950*/  FMUL R93, R93, R191 ;  /* 0x000000bf5d5d7220 */ /* 0x000fe20000400000 */
[----:B---3--:R-:W-:Y:S01]  /*5960*/  @!P4 FMUL R197, R197, R197 ;  /* 0x000000c5c5c5c220 */ /* 0x008fe20000400000 */
[-C--:B------:R-:W-:Y:S01]  /*5970*/  FMUL R96, R96, R191.reuse ;  /* 0x000000bf60607220 */ /* 0x080fe20000400000 */
        /* <DEDUP_REMOVED lines=10> */
[----:B------:R-:W-:Y:S01]  /*5a20*/  FMUL R117, R117, R191 ;  /* 0x000000bf75757220 */ /* 0x000fe20000400000 */
        /* <DEDUP_REMOVED lines=48> */
[----:B------:R-:W-:Y:S01]  /*5d30*/  F2FP.F16.F32.PACK_AB R121, R126, R193 ;  /* 0x000000c17e79723e */ /* 0x000fe200000000ff */
[--C-:B------:R-:W-:Y:S01]  /*5d40*/  FFMA R125, R128, UR14, -R198.reuse ;  /* 0x0000000e807d7c23 */ /* 0x100fe200080008c6 */
[----:B------:R-:W-:Y:S01]  /*5d50*/  F2FP.F16.F32.PACK_AB R123, R194, R127 ;  /* 0x0000007fc27b723e */ /* 0x000fe200000000ff */
[----:B------:R-:W-:Y:S01]  /*5d60*/  FFMA R128, R129, UR14, -R198 ;  /* 0x0000000e81807c23 */ /* 0x000fe200080008c6 */
[----:B------:R-:W-:Y:S01]  /*5d70*/  F2FP.F16.F32.PACK_AB R120, R195, R200 ;  /* 0x000000c8c378723e */ /* 0x000fe200000000ff */
[--C-:B------:R-:W-:Y:S01]  /*5d80*/  FFMA R129, R130, UR14, -R190.reuse ;  /* 0x0000000e82817c23 */ /* 0x100fe200080008be */
[----:B------:R-:W-:Y:S01]  /*5d90*/  F2FP.F16.F32.PACK_AB R122, R197, R196 ;  /* 0x000000c4c57a723e */ /* 0x000fe200000000ff */
[----:B------:R-:W-:Y:S01]  /*5da0*/  FFMA R130, R131, UR14, -R190 ;  /* 0x0000000e83827c23 */ /* 0x000fe200080008be */
[----:B------:R-:W-:Y:S01]  /*5db0*/  FSETP.GEU.AND P3, PT, R125, -126, PT ;  /* 0xc2fc00007d00780b */ /* 0x000fe20003f6e000 */
[----:B------:R-:W-:Y:S01]  /*5dc0*/  FFMA R131, R132, UR14, -R198 ;  /* 0x0000000e84837c23 */ /* 0x000fe200080008c6 */
[----:B------:R-:W-:Y:S01]  /*5dd0*/  WARPGROUP.ARRIVE ;  /* 0x00000000000079c5 */ /* 0x000fe20000000000 */
[----:B------:R-:W-:Y:S01]  /*5de0*/  FSETP.GEU.AND P6, PT, R128, -126, PT ;  /* 0xc2fc00008000780b */ /* 0x000fe20003fce000 */
[--C-:B------:R-:W-:Y:S01]  /*5df0*/  FFMA R135, R135, UR14, -R190.reuse ;  /* 0x0000000e87877c23 */ /* 0x100fe200080008be */
[----:B------:R-:W-:Y:S01]  /*5e00*/  FSETP.GEU.AND P5, PT, R129, -126, PT ;  /* 0xc2fc00008100780b */ /* 0x000fe20003fae000 */
[--C-:B------:R-:W-:Y:S01]  /*5e10*/  FFMA R143, R143, UR14, -R190.reuse ;  /* 0x0000000e8f8f7c23 */ /* 0x100fe200080008be */
[----:B------:R-:W-:Y:S01]  /*5e20*/  FSETP.GEU.AND P2, PT, R130, -126, PT ;  /* 0xc2fc00008200780b */ /* 0x000fe20003f4e000 */
[----:B------:R-:W-:Y:S01]  /*5e30*/  HGMMA.64x192x16.F32 R24, R120, gdesc[UR4].tnspB, R24, gsb0 ;  /* 0x42e0000478187df0 */ /* 0x000fe20008000818 */
[----:B------:R-:W-:Y:S01]  /*5e40*/  FSETP.GEU.AND P4, PT, R131, -126, PT ;  /* 0xc2fc00008300780b */ /* 0x000fe20003f8e000 */
[--C-:B------:R-:W-:Y:S01]  /*5e50*/  FFMA R151, R151, UR14, -R190.reuse ;  /* 0x0000000e97977c23 */ /* 0x100fe200080008be */
[--C-:B------:R-:W-:Y:S01]  /*5e60*/  FFMA R199, R158, UR14, -R190.reuse ;  /* 0x0000000e9ec77c23 */ /* 0x100fe200080008be */
[--C-:B------:R-:W-:Y:S01]  /*5e70*/  FFMA R159, R159, UR14, -R190.reuse ;  /* 0x0000000e9f9f7c23 */ /* 0x100fe200080008be */
[----:B------:R-:W-:Y:S01]  /*5e80*/  @!P3 FMUL R125, R125, 0.5 ;  /* 0x3f0000007d7db820 */ /* 0x000fe20000400000 */
[----:B------:R-:W-:Y:S01]  /*5e90*/  FFMA R167, R167, UR14, -R190 ;  /* 0x0000000ea7a77c23 */ /* 0x000fe200080008be */
[----:B------:R-:W-:Y:S01]  /*5ea0*/  FFMA R172, R172, UR14, -R198 ;  /* 0x0000000eacac7c23 */ /* 0x000fe200080008c6 */
[----:B------:R-:W-:Y:S01]  /*5eb0*/  @!P6 FMUL R128, R128, 0.5 ;  /* 0x3f0000008080e820 */ /* 0x000fe20000400000 */
[--C-:B------:R-:W-:Y:S01]  /*5ec0*/  FFMA R175, R175, UR14, -R190.reuse ;  /* 0x0000000eafaf7c23 */ /* 0x100fe200080008be */
[----:B------:R-:W-:Y:S01]  /*5ed0*/  @!P5 FMUL R129, R129, 0.5 ;  /* 0x3f0000008181d820 */ /* 0x000fe20000400000 */
[----:B------:R-:W1:Y:S01]  /*5ee0*/  MUFU.EX2 R125, R125 ;  /* 0x0000007d007d7308 */ /* 0x000e620000000800 */
[----:B------:R-:W-:Y:S01]  /*5ef0*/  @!P2 FMUL R130, R130, 0.5 ;  /* 0x3f0000008282a820 */ /* 0x000fe20000400000 */
[----:B------:R-:W-:Y:S01]  /*5f00*/  FFMA R183, R183, UR14, -R190 ;  /* 0x0000000eb7b77c23 */ /* 0x000fe200080008be */
[----:B------:R-:W-:Y:S01]  /*5f10*/  @!P4 FMUL R131, R131, 0.5 ;  /* 0x3f0000008383c820 */ /* 0x000fe20000400000 */
[----:B------:R-:W-:Y:S01]  /*5f20*/  FFMA R189, R192, R189, R193 ;  /* 0x000000bdc0bd7223 */ /* 0x000fe200000000c1 */
[----:B------:R-:W-:Y:S01]  /*5f30*/  FFMA R188, R191, R188, R200 ;  /* 0x000000bcbfbc7223 */ /* 0x000fe200000000c8 */
[----:B------:R-:W-:-:S02]  /*5f40*/  IADD3 R185, R185, 0x1, RZ ;  /* 0x00000001b9b97810 */ /* 0x000fc40007ffe0ff */
[----:B------:R-:W2:Y:S01]  /*5f50*/  MUFU.EX2 R128, R128 ;  /* 0x0000008000807308 */ /* 0x000ea20000000800 */
[----:B------:R-:W-:Y:S01]  /*5f60*/  FADD R195, R188, R195 ;  /* 0x000000c3bcc37221 */ /* 0x000fe20000000000 */
[----:B------:R-:W-:-:S03]  /*5f70*/  FADD R126, R189, R126 ;  /* 0x0000007ebd7e7221 */ /* 0x000fc60000000000 */
[----:B------:R-:W-:Y:S01]  /*5f80*/  FADD R196, R195, R196 ;  /* 0x000000c4c3c47221 */ /* 0x000fe20000000000 */
[----:B------:R-:W-:Y:S02]  /*5f90*/  FADD R127, R126, R127 ;  /* 0x0000007f7e7f7221 */ /* 0x000fe40000000000 */
[----:B------:R-:W3:Y:S01]  /*5fa0*/  MUFU.EX2 R129, R129 ;  /* 0x0000008100817308 */ /* 0x000ee20000000800 */
[----:B-1----:R-:W-:Y:S01]  /*5fb0*/  @!P3 FMUL R125, R125, R125 ;  /* 0x0000007d7d7db220 */ /* 0x002fe20000400000 */
[----:B------:R-:W-:Y:S01]  /*5fc0*/  FADD R196, R196, R197 ;  /* 0x000000c5c4c47221 */ /* 0x000fe20000000000 */
[----:B------:R-:W-:-:S05]  /*5fd0*/  FADD R194, R127, R194 ;  /* 0x000000c27fc27221 */ /* 0x000fca0000000000 */
[----:B------:R-:W1:Y:S01]  /*5fe0*/  MUFU.EX2 R130, R130 ;  /* 0x0000008200827308 */ /* 0x000e620000000800 */
[----:B--2---:R-:W-:-:S07]  /*5ff0*/  @!P6 FMUL R128, R128, R128 ;  /* 0x000000808080e220 */ /* 0x004fce0000400000 */
[----:B------:R-:W2:Y:S01]  /*6000*/  MUFU.EX2 R131, R131 ;  /* 0x0000008300837308 */ /* 0x000ea20000000800 */
[----:B---3--:R-:W-:Y:S01]  /*6010*/  @!P5 FMUL R129, R129, R129 ;  /* 0x000000818181d220 */ /* 0x008fe20000400000 */
[----:B------:R-:W-:Y:S01]  /*6020*/  FSETP.GEU.AND P5, PT, R135, -126, PT ;  /* 0xc2fc00008700780b */ /* 0x000fe20003fae000 */
[----:B-1----:R-:W-:-:S12]  /*6030*/  @!P2 FMUL R130, R130, R130 ;  /* 0x000000828282a220 */ /* 0x002fd80000400000 */
[----:B------:R-:W-:Y:S01]  /*6040*/  @!P5 FMUL R135, R135, 0.5 ;  /* 0x3f0000008787d820 */ /* 0x000fe20000400000 */
[----:B--2---:R-:W-:Y:S01]  /*6050*/  @!P4 FMUL R131, R131, R131 ;  /* 0x000000838383c220 */ /* 0x004fe20000400000 */
[----:B------:R-:W-:Y:S02]  /*6060*/  WARPGROUP.DEPBAR.LE gsb0, 0x0 ;  /* 0x00008000000079c5 */ /* 0x000fe40000010000 */
[----:B------:R-:W-:Y:S01]  /*6070*/  FFMA R122, R133, UR14, -R198 ;  /* 0x0000000e857a7c23 */ /* 0x000fe200080008c6 */
[----:B------:R-:W-:Y:S01]  /*6080*/  FFMA R123, R134, UR14, -R190 ;  /* 0x0000000e867b7c23 */ /* 0x000fe200080008be */
[----:B------:R1:W2:Y:S01]  /*6090*/  MUFU.EX2 R133, R135 ;  /* 0x0000008700857308 */ /* 0x0002a20000000800 */
[----:B------:R-:W-:Y:S02]  /*60a0*/  IADD3 R120, R124, 0x80, RZ ;  /* 0x000000807c787810 */ /* 0x000fe40007ffe0ff */
[----:B------:R-:W-:Y:S02]  /*60b0*/  FSETP.GEU.AND P3, PT, R122, -126, PT ;  /* 0xc2fc00007a00780b */ /* 0x000fe40003f6e000 */
[----:B------:R-:W-:-:S02]  /*60c0*/  FSETP.GEU.AND P6, PT, R123, -126, PT ;  /* 0xc2fc00007b00780b */ /* 0x000fc40003fce000 */
[----:B------:R-:W-:Y:S02]  /*60d0*/  MOV R121, 0x40000040 ;  /* 0x4000004000797802 */ /* 0x000fe40000000f00 */
[----:B------:R-:W-:Y:S01]  /*60e0*/  R2UR UR6, R120 ;  /* 0x00000000780672ca */ /* 0x000fe200000e0000 */
[--C-:B-1----:R-:W-:Y:S01]  /*60f0*/  FFMA R135, R136, UR14, -R198.reuse ;  /* 0x0000000e88877c23 */ /* 0x102fe200080008c6 */
[----:B------:R-:W-:Y:S01]  /*6100*/  R2UR UR7, R121 ;  /* 0x00000000790772ca */ /* 0x000fe200000e0000 */
[----:B------:R-:W-:Y:S01]  /*6110*/  FFMA R136, R137, UR14, -R198 ;  /* 0x0000000e89887c23 */ /* 0x000fe200080008c6 */
[----:B------:R-:W-:Y:S01]  /*6120*/  F2FP.F16.F32.PACK_AB R120, R128, R125 ;  /* 0x0000007d8078723e */ /* 0x000fe200000000ff */
[--C-:B------:R-:W-:Y:S01]  /*6130*/  FFMA R137, R138, UR14, -R190.reuse ;  /* 0x0000000e8a897c23 */ /* 0x100fe200080008be */
[----:B------:R-:W-:Y:S01]  /*6140*/  F2FP.F16.F32.PACK_AB R121, R130, R129 ;  /* 0x000000818279723e */ /* 0x000fe200000000ff */
[----:B------:R-:W-:Y:S01]  /*6150*/  @!P3 FMUL R122, R122, 0.5 ;  /* 0x3f0000007a7ab820 */ /* 0x000fe20000400000 */
[----:B--2---:R-:W-:Y:S01]  /*6160*/  @!P5 FMUL R133, R133, R133 ;  /* 0x000000858585d220 */ /* 0x004fe20000400000 */
[----:B------:R-:W-:Y:S01]  /*6170*/  @!P6 FMUL R123, R123, 0.5 ;  /* 0x3f0000007b7be820 */ /* 0x000fe20000400000 */
[----:B------:R-:W-:Y:S01]  /*6180*/  FSETP.GEU.AND P5, PT, R137, -126, PT ;  /* 0xc2fc00008900780b */ /* 0x000fe20003fae000 */
[----:B------:R-:W1:Y:S01]  /*6190*/  MUFU.EX2 R134, R122 ;  /* 0x0000007a00867308 */ /* 0x000e620000000800 */
[----:B------:R-:W-:Y:S01]  /*61a0*/  FFMA R138, R139, UR14, -R190 ;  /* 0x0000000e8b8a7c23 */ /* 0x000fe200080008be */
[----:B------:R-:W-:Y:S01]  /*61b0*/  FFMA R139, R140, UR14, -R198 ;  /* 0x0000000e8c8b7c23 */ /* 0x000fe200080008c6 */
[----:B------:R-:W-:Y:S01]  /*61c0*/  FADD R125, R196, R125 ;  /* 0x0000007dc47d7221 */ /* 0x000fe20000000000 */
[----:B------:R-:W-:-:S02]  /*61d0*/  FADD R129, R194, R129 ;  /* 0x00000081c2817221 */ /* 0x000fc40000000000 */
[----:B------:R-:W-:Y:S01]  /*61e0*/  FSETP.GEU.AND P2, PT, R138, -126, PT ;  /* 0xc2fc00008a00780b */ /* 0x000fe20003f4e000 */
[----:B------:R-:W-:Y:S01]  /*61f0*/  FADD R128, R125, R128 ;  /* 0x000000807d807221 */ /* 0x000fe20000000000 */
[----:B------:R-:W2:Y:S01]  /*6200*/  MUFU.EX2 R132, R123 ;  /* 0x0000007b00847308 */ /* 0x000ea20000000800 */
[----:B------:R-:W-:Y:S01]  /*6210*/  FSETP.GEU.AND P4, PT, R139, -126, PT ;  /* 0xc2fc00008b00780b */ /* 0x000fe20003f8e000 */
[----:B------:R-:W-:Y:S02]  /*6220*/  FADD R129, R129, R130 ;  /* 0x0000008281817221 */ /* 0x000fe40000000000 */
[----:B------:R-:W-:Y:S01]  /*6230*/  @!P5 FMUL R137, R137, 0.5 ;  /* 0x3f0000008989d820 */ /* 0x000fe20000400000 */
[----:B-1----:R-:W-:Y:S01]  /*6240*/  @!P3 FMUL R134, R134, R134 ;  /* 0x000000868686b220 */ /* 0x002fe20000400000 */
[----:B------:R-:W-:-:S04]  /*6250*/  FSETP.GEU.AND P3, PT, R135, -126, PT ;  /* 0xc2fc00008700780b */ /* 0x000fc80003f6e000 */
[----:B------:R-:W1:Y:S01]  /*6260*/  MUFU.EX2 R137, R137 ;  /* 0x0000008900897308 */ /* 0x000e620000000800 */
[----:B------:R-:W-:Y:S01]  /*6270*/  @!P2 FMUL R138, R138, 0.5 ;  /* 0x3f0000008a8aa820 */ /* 0x000fe20000400000 */
[----:B------:R-:W-:Y:S02]  /*6280*/  F2FP.F16.F32.PACK_AB R122, R134, R131 ;  /* 0x00000083867a723e */ /* 0x000fe400000000ff */
[----:B------:R-:W-:Y:S01]  /*6290*/  @!P4 FMUL R139, R139, 0.5 ;  /* 0x3f0000008b8bc820 */ /* 0x000fe20000400000 */
[----:B------:R-:W-:Y:S01]  /*62a0*/  FADD R131, R128, R131 ;  /* 0x0000008380837221 */ /* 0x000fe20000000000 */
[----:B--2---:R-:W-:Y:S01]  /*62b0*/  @!P6 FMUL R132, R132, R132 ;  /* 0x000000848484e220 */ /* 0x004fe20000400000 */
[----:B------:R-:W-:Y:S01]  /*62c0*/  FSETP.GEU.AND P6, PT, R136, -126, PT ;  /* 0xc2fc00008800780b */ /* 0x000fe20003fce000 */
[----:B------:R-:W2:Y:S01]  /*62d0*/  MUFU.EX2 R138, R138 ;  /* 0x0000008a008a7308 */ /* 0x000ea20000000800 */
[----:B------:R-:W-:Y:S02]  /*62e0*/  FADD R134, R131, R134 ;  /* 0x0000008683867221 */ /* 0x000fe40000000000 */
[----:B------:R-:W-:Y:S01]  /*62f0*/  F2FP.F16.F32.PACK_AB R123, R133, R132 ;  /* 0x00000084857b723e */ /* 0x000fe200000000ff */
[----:B------:R-:W-:Y:S01]  /*6300*/  @!P3 FMUL R135, R135, 0.5 ;  /* 0x3f0000008787b820 */ /* 0x000fe20000400000 */
[----:B------:R-:W-:-:S02]  /*6310*/  FADD R132, R129, R132 ;  /* 0x0000008481847221 */ /* 0x000fc40000000000 */
[----:B------:R-:W-:Y:S01]  /*6320*/  WARPGROUP.ARRIVE ;  /* 0x00000000000079c5 */ /* 0x000fe20000000000 */
[----:B------:R-:W3:Y:S01]  /*6330*/  MUFU.EX2 R139, R139 ;  /* 0x0000008b008b7308 */ /* 0x000ee20000000800 */
[----:B-1----:R-:W-:Y:S01]  /*6340*/  @!P5 FMUL R137, R137, R137 ;  /* 0x000000898989d220 */ /* 0x002fe20000400000 */
[----:B------:R-:W-:Y:S01]  /*6350*/  FSETP.GEU.AND P5, PT, R143, -126, PT ;  /* 0xc2fc00008f00780b */ /* 0x000fe20003fae000 */
[----:B------:R-:W-:Y:S01]  /*6360*/  FADD R132, R132, R133 ;  /* 0x0000008584847221 */ /* 0x000fe20000000000 */
[----:B------:R-:W-:Y:S01]  /*6370*/  @!P6 FMUL R136, R136, 0.5 ;  /* 0x3f0000008888e820 */ /* 0x000fe20000400000 */
[----:B------:R-:W-:Y:S03]  /*6380*/  HGMMA.64x192x16.F32 R24, R120, gdesc[UR4].tnspB, R24, gsb0 ;  /* 0x42e0000478187df0 */ /* 0x000fe60008000818 */
[----:B------:R-:W1:Y:S01]  /*6390*/  MUFU.EX2 R135, R135 ;  /* 0x0000008700877308 */ /* 0x000e620000000800 */
[----:B--2---:R-:W-:-:S06]  /*63a0*/  @!P2 FMUL R138, R138, R138 ;  /* 0x0000008a8a8aa220 */ /* 0x004fcc0000400000 */
[----:B------:R-:W-:Y:S01]  /*63b0*/  @!P5 FMUL R143, R143, 0.5 ;  /* 0x3f0000008f8fd820 */ /* 0x000fe20000400000 */
[----:B------:R-:W2:Y:S01]  /*63c0*/  MUFU.EX2 R136, R136 ;  /* 0x0000008800887308 */ /* 0x000ea20000000800 */
[----:B---3--:R-:W-:Y:S01]  /*63d0*/  @!P4 FMUL R139, R139, R139 ;  /* 0x0000008b8b8bc220 */ /* 0x008fe20000400000 */
[----:B-1----:R-:W-:Y:S01]  /*63e0*/  @!P3 FMUL R135, R135, R135 ;  /* 0x000000878787b220 */ /* 0x002fe20000400000 */
[----:B--2---:R-:W-:Y:S01]  /*63f0*/  @!P6 FMUL R136, R136, R136 ;  /* 0x000000888888e220 */ /* 0x004fe20000400000 */
[----:B------:R-:W-:Y:S02]  /*6400*/  WARPGROUP.DEPBAR.LE gsb0, 0x0 ;  /* 0x00008000000079c5 */ /* 0x000fe40000010000 */
[----:B------:R-:W-:Y:S01]  /*6410*/  FFMA R122, R141, UR14, -R198 ;  /* 0x0000000e8d7a7c23 */ /* 0x000fe200080008c6 */
[----:B------:R-:W-:Y:S01]  /*6420*/  FFMA R123, R142, UR14, -R190 ;  /* 0x0000000e8e7b7c23 */ /* 0x000fe200080008be */
[----:B------:R1:W2:Y:S01]  /*6430*/  MUFU.EX2 R141, R143 ;  /* 0x0000008f008d7308 */ /* 0x0002a20000000800 */
[----:B------:R-:W-:-:S02]  /*6440*/  IADD3 R120, R124, 0x100, RZ ;  /* 0x000001007c787810 */ /* 0x000fc40007ffe0ff */
[----:B------:R-:W-:Y:S02]  /*6450*/  FSETP.GEU.AND P3, PT, R122, -126, PT ;  /* 0xc2fc00007a00780b */ /* 0x000fe40003f6e000 */
[----:B------:R-:W-:Y:S02]  /*6460*/  FSETP.GEU.AND P6, PT, R123, -126, PT ;  /* 0xc2fc00007b00780b */ /* 0x000fe40003fce000 */
        /* <DEDUP_REMOVED lines=72> */
[----:B------:R-:W-:Y:S01]  /*68f0*/  FADD R143, R142, R143 ;  /* 0x0000008f8e8f7221 */ /* 0x000fe20000000000 */
[----:B------:R-:W-:-:S03]  /*6900*/  FADD R145, R140, R145 ;  /* 0x000000918c917221 */ /* 0x000fc60000000000 */
[----:B------:R-:W-:Y:S01]  /*6910*/  FSETP.GEU.AND P2, PT, R154, -126, PT ;  /* 0xc2fc00009a00780b */ /* 0x000fe20003f4e000 */
[----:B------:R-:W-:Y:S01]  /*6920*/  FADD R144, R143, R144 ;  /* 0x000000908f907221 */ /* 0x000fe20000000000 */
[----:B------:R-:W2:Y:S01]  /*6930*/  MUFU.EX2 R148, R123 ;  /* 0x0000007b00947308 */ /* 0x000ea20000000800 */
[----:B------:R-:W-:-:S03]  /*6940*/  FADD R145, R145, R146 ;  /* 0x0000009291917221 */ /* 0x000fc60000000000 */
[----:B------:R-:W-:Y:S01]  /*6950*/  @!P5 FMUL R153, R153, 0.5 ;  /* 0x3f0000009999d820 */ /* 0x000fe20000400000 */
[----:B-1----:R-:W-:Y:S01]  /*6960*/  @!P3 FMUL R150, R150, R150 ;  /* 0x000000969696b220 */ /* 0x002fe20000400000 */
[----:B------:R-:W-:-:S04]  /*6970*/  FSETP.GEU.AND P3, PT, R151, -126, PT ;  /* 0xc2fc00009700780b */ /* 0x000fc80003f6e000 */
[----:B------:R-:W1:Y:S01]  /*6980*/  MUFU.EX2 R153, R153 ;  /* 0x0000009900997308 */ /* 0x000e620000000800 */
[----:B------:R-:W-:Y:S01]  /*6990*/  @!P2 FMUL R154, R154, 0.5 ;  /* 0x3f0000009a9aa820 */ /* 0x000fe20000400000 */
[----:B------:R-:W-:Y:S01]  /*69a0*/  F2FP.F16.F32.PACK_AB R122, R150, R147 ;  /* 0x00000093967a723e */ /* 0x000fe200000000ff */
[----:B------:R-:W-:Y:S01]  /*69b0*/  FADD R147, R144, R147 ;  /* 0x0000009390937221 */ /* 0x000fe20000000000 */
[----:B--2---:R-:W-:Y:S01]  /*69c0*/  @!P6 FMUL R148, R148, R148 ;  /* 0x000000949494e220 */ /* 0x004fe20000400000 */
[----:B------:R-:W-:-:S03]  /*69d0*/  FSETP.GEU.AND P6, PT, R152, -126, PT ;  /* 0xc2fc00009800780b */ /* 0x000fc60003fce000 */
[----:B------:R-:W2:Y:S01]  /*69e0*/  MUFU.EX2 R154, R154 ;  /* 0x0000009a009a7308 */ /* 0x000ea20000000800 */
[----:B------:R-:W-:Y:S01]  /*69f0*/  FADD R150, R147, R150 ;  /* 0x0000009693967221 */ /* 0x000fe20000000000 */
[----:B------:R-:W-:Y:S01]  /*6a00*/  F2FP.F16.F32.PACK_AB R123, R149, R148 ;  /* 0x00000094957b723e */ /* 0x000fe200000000ff */
[----:B------:R-:W-:Y:S01]  /*6a10*/  @!P3 FMUL R151, R151, 0.5 ;  /* 0x3f0000009797b820 */ /* 0x000fe20000400000 */
[----:B------:R-:W-:Y:S02]  /*6a20*/  FADD R148, R145, R148 ;  /* 0x0000009491947221 */ /* 0x000fe40000000000 */
[----:B------:R-:W-:Y:S01]  /*6a30*/  WARPGROUP.ARRIVE ;  /* 0x00000000000079c5 */ /* 0x000fe20000000000 */
[----:B-1----:R-:W-:Y:S02]  /*6a40*/  @!P5 FMUL R153, R153, R153 ;  /* 0x000000999999d220 */ /* 0x002fe40000400000 */
[----:B------:R-:W1:Y:S01]  /*6a50*/  MUFU.EX2 R151, R151 ;  /* 0x0000009700977308 */ /* 0x000e620000000800 */
[----:B------:R-:W-:Y:S01]  /*6a60*/  FSETP.GEU.AND P5, PT, R159, -126, PT ;  /* 0xc2fc00009f00780b */ /* 0x000fe20003fae000 */
[----:B------:R-:W-:Y:S01]  /*6a70*/  @!P6 FMUL R152, R152, 0.5 ;  /* 0x3f0000009898e820 */ /* 0x000fe20000400000 */
[----:B------:R-:W-:Y:S01]  /*6a80*/  HGMMA.64x192x16.F32 R24, R120, gdesc[UR4].tnspB, R24, gsb0 ;  /* 0x42e0000478187df0 */ /* 0x000fe20008000818 */
[----:B------:R-:W-:Y:S01]  /*6a90*/  FADD R148, R148, R149 ;  /* 0x0000009594947221 */ /* 0x000fe20000000000 */
[----:B--2---:R-:W-:-:S03]  /*6aa0*/  @!P2 FMUL R154, R154, R154 ;  /* 0x0000009a9a9aa220 */ /* 0x004fc60000400000 */
[----:B------:R-:W2:Y:S06]  /*6ab0*/  MUFU.EX2 R152, R152 ;  /* 0x0000009800987308 */ /* 0x000eac0000000800 */
[----:B------:R-:W-:Y:S01]  /*6ac0*/  @!P5 FMUL R159, R159, 0.5 ;  /* 0x3f0000009f9fd820 */ /* 0x000fe20000400000 */
[----:B-1----:R-:W-:-:S03]  /*6ad0*/  @!P3 FMUL R151, R151, R151 ;  /* 0x000000979797b220 */ /* 0x002fc60000400000 */
[----:B------:R1:W3:Y:S01]  /*6ae0*/  MUFU.EX2 R155, R159 ;  /* 0x0000009f009b7308 */ /* 0x0002e20000000800 */
[----:B--2---:R-:W-:Y:S01]  /*6af0*/  @!P6 FMUL R152, R152, R152 ;  /* 0x000000989898e220 */ /* 0x004fe20000400000 */
[----:B------:R-:W-:Y:S01]  /*6b00*/  FSETP.GEU.AND P6, PT, R199, -126, PT ;  /* 0xc2fc0000c700780b */ /* 0x000fe20003fce000 */
[--C-:B-1----:R-:W-:Y:S01]  /*6b10*/  FFMA R159, R160, UR14, -R198.reuse ;  /* 0x0000000ea09f7c23 */ /* 0x102fe200080008c6 */
[----:B------:R-:W-:Y:S01]  /*6b20*/  FFMA R160, R161, UR14, -R198 ;  /* 0x0000000ea1a07c23 */ /* 0x000fe200080008c6 */
[--C-:B------:R-:W-:Y:S01]  /*6b30*/  FFMA R161, R162, UR14, -R190.reuse ;  /* 0x0000000ea2a17c23 */ /* 0x100fe200080008be */
[----:B------:R-:W-:Y:S01]  /*6b40*/  FFMA R162, R163, UR14, -R190 ;  /* 0x0000000ea3a27c23 */ /* 0x000fe200080008be */
[----:B------:R-:W-:Y:S01]  /*6b50*/  FFMA R163, R164, UR14, -R198 ;  /* 0x0000000ea4a37c23 */ /* 0x000fe200080008c6 */
[----:B---3--:R-:W-:Y:S02]  /*6b60*/  @!P5 FMUL R155, R155, R155 ;  /* 0x0000009b9b9bd220 */ /* 0x008fe40000400000 */
[----:B------:R-:W-:-:S02]  /*6b70*/  FSETP.GEU.AND P5, PT, R161, -126, PT ;  /* 0xc2fc0000a100780b */ /* 0x000fc40003fae000 */
[----:B------:R-:W-:-:S03]  /*6b80*/  FSETP.GEU.AND P2, PT, R162, -126, PT ;  /* 0xc2fc0000a200780b */ /* 0x000fc60003f4e000 */
[----:B------:R-:W-:-:S04]  /*6b90*/  @!P6 FMUL R199, R199, 0.5 ;  /* 0x3f000000c7c7e820 */ /* 0x000fc80000400000 */
[----:B------:R-:W1:Y:S04]  /*6ba0*/  MUFU.EX2 R158, R199 ;  /* 0x000000c7009e7308 */ /* 0x000e680000000800 */
[----:B------:R-:W-:Y:S02]  /*6bb0*/  @!P5 FMUL R161, R161, 0.5 ;  /* 0x3f000000a1a1d820 */ /* 0x000fe40000400000 */
[----:B------:R-:W-:-:S04]  /*6bc0*/  @!P2 FMUL R162, R162, 0.5 ;  /* 0x3f000000a2a2a820 */ /* 0x000fc80000400000 */
[----:B------:R-:W2:Y:S01]  /*6bd0*/  MUFU.EX2 R161, R161 ;  /* 0x000000a100a17308 */ /* 0x000ea20000000800 */
[----:B-1----:R-:W-:Y:S01]  /*6be0*/  @!P6 FMUL R158, R158, R158 ;  /* 0x0000009e9e9ee220 */ /* 0x002fe20000400000 */
[----:B------:R-:W-:-:S06]  /*6bf0*/  FSETP.GEU.AND P6, PT, R160, -126, PT ;  /* 0xc2fc0000a000780b */ /* 0x000fcc0003fce000 */
[----:B------:R-:W1:Y:S01]  /*6c00*/  MUFU.EX2 R162, R162 ;  /* 0x000000a200a27308 */ /* 0x000e620000000800 */
[----:B--2---:R-:W-:Y:S01]  /*6c10*/  @!P5 FMUL R161, R161, R161 ;  /* 0x000000a1a1a1d220 */ /* 0x004fe20000400000 */
[----:B------:R-:W-:-:S05]  /*6c20*/  FSETP.GEU.AND P5, PT, R167, -126, PT ;  /* 0xc2fc0000a700780b */ /* 0x000fca0003fae000 */
[----:B------:R-:W-:-:S06]  /*6c30*/  @!P6 FMUL R160, R160, 0.5 ;  /* 0x3f000000a0a0e820 */ /* 0x000fcc0000400000 */
[----:B------:R-:W2:Y:S01]  /*6c40*/  MUFU.EX2 R160, R160 ;  /* 0x000000a000a07308 */ /* 0x000ea20000000800 */
[----:B-1----:R-:W-:Y:S01]  /*6c50*/  @!P2 FMUL R162, R162, R162 ;  /* 0x000000a2a2a2a220 */ /* 0x002fe20000400000 */
[----:B------:R-:W-:-:S06]  /*6c60*/  @!P5 FMUL R167, R167, 0.5 ;  /* 0x3f000000a7a7d820 */ /* 0x000fcc0000400000 */
[----:B------:R1:W3:Y:S01]  /*6c70*/  MUFU.EX2 R164, R167 ;  /* 0x000000a700a47308 */ /* 0x0002e20000000800 */
[----:B--2---:R-:W-:Y:S01]  /*6c80*/  @!P6 FMUL R160, R160, R160 ;  /* 0x000000a0a0a0e220 */ /* 0x004fe20000400000 */
[--C-:B-1----:R-:W-:Y:S01]  /*6c90*/  FFMA R167, R168, UR14, -R198.reuse ;  /* 0x0000000ea8a77c23 */ /* 0x102fe200080008c6 */
[----:B------:R-:W-:Y:S01]  /*6ca0*/  FFMA R168, R169, UR14, -R198 ;  /* 0x0000000ea9a87c23 */ /* 0x000fe200080008c6 */
[--C-:B------:R-:W-:Y:S01]  /*6cb0*/  FFMA R169, R170, UR14, -R190.reuse ;  /* 0x0000000eaaa97c23 */ /* 0x100fe200080008be */
[----:B------:R-:W-:Y:S01]  /*6cc0*/  FFMA R170, R171, UR14, -R190 ;  /* 0x0000000eabaa7c23 */ /* 0x000fe200080008be */
[----:B---3--:R-:W-:-:S03]  /*6cd0*/  @!P5 FMUL R164, R164, R164 ;  /* 0x000000a4a4a4d220 */ /* 0x008fc60000400000 */
[----:B------:R-:W-:Y:S02]  /*6ce0*/  FSETP.GEU.AND P5, PT, R169, -126, PT ;  /* 0xc2fc0000a900780b */ /* 0x000fe40003fae000 */
[----:B------:R-:W-:-:S11]  /*6cf0*/  FSETP.GEU.AND P2, PT, R170, -126, PT ;  /* 0xc2fc0000aa00780b */ /* 0x000fd60003f4e000 */
[----:B------:R-:W-:Y:S02]  /*6d00*/  @!P5 FMUL R169, R169, 0.5 ;  /* 0x3f000000a9a9d820 */ /* 0x000fe40000400000 */
[----:B------:R-:W-:-:S04]  /*6d10*/  @!P2 FMUL R170, R170, 0.5 ;  /* 0x3f000000aaaaa820 */ /* 0x000fc80000400000 */
[----:B------:R-:W1:Y:S08]  /*6d20*/  MUFU.EX2 R169, R169 ;  /* 0x000000a900a97308 */ /* 0x000e700000000800 */
[----:B------:R-:W2:Y:S01]  /*6d30*/  MUFU.EX2 R170, R170 ;  /* 0x000000aa00aa7308 */ /* 0x000ea20000000800 */
[----:B-1----:R-:W-:Y:S01]  /*6d40*/  @!P5 FMUL R169, R169, R169 ;  /* 0x000000a9a9a9d220 */ /* 0x002fe20000400000 */
[----:B------:R-:W-:Y:S01]  /*6d50*/  FSETP.GEU.AND P5, PT, R175, -126, PT ;  /* 0xc2fc0000af00780b */ /* 0x000fe20003fae000 */
[----:B--2---:R-:W-:-:S12]  /*6d60*/  @!P2 FMUL R170, R170, R170 ;  /* 0x000000aaaaaaa220 */ /* 0x004fd80000400000 */
[----:B------:R-:W-:-:S04]  /*6d70*/  @!P5 FMUL R175, R175, 0.5 ;  /* 0x3f000000afafd820 */ /* 0x000fc80000400000 */
[----:B------:R1:W2:Y:S02]  /*6d80*/  MUFU.EX2 R171, R175 ;  /* 0x000000af00ab7308 */ /* 0x0002a40000000800 */
[--C-:B-1----:R-:W-:Y:S01]  /*6d90*/  FFMA R175, R176, UR14, -R198.reuse ;  /* 0x0000000eb0af7c23 */ /* 0x102fe200080008c6 */
[----:B------:R-:W-:Y:S01]  /*6da0*/  FFMA R176, R177, UR14, -R198 ;  /* 0x0000000eb1b07c23 */ /* 0x000fe200080008c6 */
[--C-:B------:R-:W-:Y:S01]  /*6db0*/  FFMA R177, R178, UR14, -R190.reuse ;  /* 0x0000000eb2b17c23 */ /* 0x100fe200080008be */
[----:B------:R-:W-:Y:S01]  /*6dc0*/  FFMA R178, R179, UR14, -R190 ;  /* 0x0000000eb3b27c23 */ /* 0x000fe200080008be */
[----:B--2---:R-:W-:-:S03]  /*6dd0*/  @!P5 FMUL R171, R171, R171 ;  /* 0x000000abababd220 */ /* 0x004fc60000400000 */
[----:B------:R-:W-:Y:S02]  /*6de0*/  FSETP.GEU.AND P5, PT, R177, -126, PT ;  /* 0xc2fc0000b100780b */ /* 0x000fe40003fae000 */
[----:B------:R-:W-:-:S11]  /*6df0*/  FSETP.GEU.AND P2, PT, R178, -126, PT ;  /* 0xc2fc0000b200780b */ /* 0x000fd60003f4e000 */
[----:B------:R-:W-:Y:S02]  /*6e00*/  @!P5 FMUL R177, R177, 0.5 ;  /* 0x3f000000b1b1d820 */ /* 0x000fe40000400000 */
[----:B------:R-:W-:-:S04]  /*6e10*/  @!P2 FMUL R178, R178, 0.5 ;  /* 0x3f000000b2b2a820 */ /* 0x000fc80000400000 */
[----:B------:R-:W1:Y:S08]  /*6e20*/  MUFU.EX2 R177, R177 ;  /* 0x000000b100b17308 */ /* 0x000e700000000800 */
[----:B------:R-:W2:Y:S01]  /*6e30*/  MUFU.EX2 R178, R178 ;  /* 0x000000b200b27308 */ /* 0x000ea20000000800 */
[----:B------:R-:W-:Y:S02]  /*6e40*/  WARPGROUP.DEPBAR.LE gsb0, 0x0 ;  /* 0x00008000000079c5 */ /* 0x000fe40000010000 */
[--C-:B------:R-:W-:Y:S01]  /*6e50*/  FFMA R122, R156, UR14, -R198.reuse ;  /* 0x0000000e9c7a7c23 */ /* 0x100fe200080008c6 */
[----:B------:R-:W-:Y:S01]  /*6e60*/  FFMA R123, R157, UR14, -R198 ;  /* 0x0000000e9d7b7c23 */ /* 0x000fe200080008c6 */
[----:B------:R-:W-:-:S02]  /*6e70*/  IADD3 R120, R124, 0x200, RZ ;  /* 0x000002007c787810 */ /* 0x000fc40007ffe0ff */
[----:B------:R-:W-:Y:S01]  /*6e80*/  MOV R121, 0x40000040 ;  /* 0x4000004000797802 */ /* 0x000fe20000000f00 */
[----:B-1----:R-:W-:Y:S01]  /*6e90*/  @!P5 FMUL R177, R177, R177 ;  /* 0x000000b1b1b1d220 */ /* 0x002fe20000400000 */
[----:B------:R-:W-:Y:S02]  /*6ea0*/  FSETP.GEU.AND P4, PT, R122, -126, PT ;  /* 0xc2fc00007a00780b */ /* 0x000fe40003f8e000 */
[----:B------:R-:W-:Y:S02]  /*6eb0*/  FSETP.GEU.AND P3, PT, R123, -126, PT ;  /* 0xc2fc00007b00780b */ /* 0x000fe40003f6e000 */
[----:B------:R-:W-:Y:S02]  /*6ec0*/  R2UR UR6, R120 ;  /* 0x00000000780672ca */ /* 0x000fe400000e0000 */
[----:B------:R-:W-:Y:S01]  /*6ed0*/  R2UR UR7, R121 ;  /* 0x00000000790772ca */ /* 0x000fe200000e0000 */
[----:B--2---:R-:W-:Y:S01]  /*6ee0*/  @!P2 FMUL R178, R178, R178 ;  /* 0x000000b2b2b2a220 */ /* 0x004fe20000400000 */
[----:B------:R-:W-:Y:S01]  /*6ef0*/  F2FP.F16.F32.PACK_AB R120, R152, R151 ;  /* 0x000000979878723e */ /* 0x000fe200000000ff */
[----:B------:R-:W-:Y:S01]  /*6f00*/  FADD R151, R150, R151 ;  /* 0x0000009796977221 */ /* 0x000fe20000000000 */
[----:B------:R-:W-:Y:S01]  /*6f10*/  F2FP.F16.F32.PACK_AB R121, R154, R153 ;  /* 0x000000999a79723e */ /* 0x000fe200000000ff */
[----:B------:R-:W-:Y:S01]  /*6f20*/  FADD R153, R148, R153 ;  /* 0x0000009994997221 */ /* 0x000fe20000000000 */
[----:B------:R-:W-:Y:S01]  /*6f30*/  FSETP.GEU.AND P5, PT, R183, -126, PT ;  /* 0xc2fc0000b700780b */ /* 0x000fe20003fae000 */
[----:B------:R-:W-:Y:S01]  /*6f40*/  @!P4 FMUL R122, R122, 0.5 ;  /* 0x3f0000007a7ac820 */ /* 0x000fe20000400000 */
[----:B------:R-:W-:Y:S01]  /*6f50*/  FADD R152, R151, R152 ;  /* 0x0000009897987221 */ /* 0x000fe20000000000 */
[----:B------:R-:W-:Y:S01]  /*6f60*/  @!P3 FMUL R123, R123, 0.5 ;  /* 0x3f0000007b7bb820 */ /* 0x000fe20000400000 */
[----:B------:R-:W-:Y:S01]  /*6f70*/  FADD R153, R153, R154 ;  /* 0x0000009a99997221 */ /* 0x000fe20000000000 */
[----:B------:R-:W1:Y:S01]  /*6f80*/  MUFU.EX2 R157, R122 ;  /* 0x0000007a009d7308 */ /* 0x000e620000000800 */
[----:B------:R-:W-:-:S04]  /*6f90*/  ISETP.NE.AND P2, PT, R185, 0x4, PT ;  /* 0x00000004b900780c */ /* 0x000fc80003f45270 */
[----:B------:R-:W-:-:S03]  /*6fa0*/  SEL R185, R185, RZ, P2 ;  /* 0x000000ffb9b97207 */ /* 0x000fc60001000000 */
[----:B------:R2:W3:Y:S01]  /*6fb0*/  MUFU.EX2 R156, R123 ;  /* 0x0000007b009c7308 */ /* 0x0004e20000000800 */
[----:B------:R-:W-:-:S07]  /*6fc0*/  @!P5 FMUL R183, R183, 0.5 ;  /* 0x3f000000b7b7d820 */ /* 0x000fce0000400000 */
[----:B------:R-:W4:Y:S01]  /*6fd0*/  MUFU.EX2 R179, R183 ;  /* 0x000000b700b37308 */ /* 0x000f220000000800 */
[----:B-1----:R-:W-:Y:S01]  /*6fe0*/  @!P4 FMUL R157, R157, R157 ;  /* 0x0000009d9d9dc220 */ /* 0x002fe20000400000 */
[----:B--2---:R-:W-:Y:S01]  /*6ff0*/  F2FP.F16.F32.PACK_AB R123, R155, R158 ;  /* 0x0000009e9b7b723e */ /* 0x004fe200000000ff */
[----:B------:R-:W-:Y:S01]  /*7000*/  FADD R158, R153, R158 ;  /* 0x0000009e999e7221 */ /* 0x000fe20000000000 */
[----:B------:R-:W-:-:S03]  /*7010*/  FSETP.GEU.AND P4, PT, R163, -126, PT ;  /* 0xc2fc0000a300780b */ /* 0x000fc60003f8e000 */
[----:B------:R-:W-:Y:S01]  /*7020*/  FADD R158, R158, R155 ;  /* 0x0000009b9e9e7221 */ /* 0x000fe20000000000 */
[----:B---3--:R-:W-:Y:S01]  /*7030*/  @!P3 FMUL R156, R156, R156 ;  /* 0x0000009c9c9cb220 */ /* 0x008fe20000400000 */
[----:B------:R-:W-:-:S04]  /*7040*/  FSETP.GEU.AND P3, PT, R159, -126, PT ;  /* 0xc2fc00009f00780b */ /* 0x000fc80003f6e000 */
[----:B------:R-:W-:Y:S01]  /*7050*/  F2FP.F16.F32.PACK_AB R122, R156, R157 ;  /* 0x0000009d9c7a723e */ /* 0x000fe200000000ff */
[----:B------:R-:W-:-:S03]  /*7060*/  FADD R157, R152, R157 ;  /* 0x0000009d989d7221 */ /* 0x000fc60000000000 */
[----:B------:R-:W-:Y:S01]  /*7070*/  @!P4 FMUL R163, R163, 0.5 ;  /* 0x3f000000a3a3c820 */ /* 0x000fe20000400000 */
[----:B------:R-:W-:Y:S01]  /*7080*/  WARPGROUP.ARRIVE ;  /* 0x00000000000079c5 */ /* 0x000fe20000000000 */
[----:B----4-:R-:W-:Y:S01]  /*7090*/  @!P5 FMUL R179, R179, R179 ;  /* 0x000000b3b3b3d220 */ /* 0x010fe20000400000 */
[----:B------:R-:W-:Y:S02]  /*70a0*/  FADD R156, R157, R156 ;  /* 0x0000009c9d9c7221 */ /* 0x000fe40000000000 */
[----:B------:R-:W-:Y:S02]  /*70b0*/  @!P3 FMUL R159, R159, 0.5 ;  /* 0x3f0000009f9fb820 */ /* 0x000fe40000400000 */
[----:B------:R-:W-:Y:S01]  /*70c0*/  HGMMA.64x192x16.F32 R24, R120, gdesc[UR4].tnspB, R24, gsb0 ;  /* 0x42e0000478187df0 */ /* 0x000fe20008000818 */
[----:B------:R-:W1:Y:S08]  /*70d0*/  MUFU.EX2 R163, R163 ;  /* 0x000000a300a37308 */ /* 0x000e700000000800 */
[----:B------:R-:W2:Y:S01]  /*70e0*/  MUFU.EX2 R159, R159 ;  /* 0x0000009f009f7308 */ /* 0x000ea20000000800 */
[----:B-1----:R-:W-:Y:S01]  /*70f0*/  @!P4 FMUL R163, R163, R163 ;  /* 0x000000a3a3a3c220 */ /* 0x002fe20000400000 */
[----:B------:R-:W-:Y:S01]  /*7100*/  FSETP.GEU.AND P4, PT, R172, -126, PT ;  /* 0xc2fc0000ac00780b */ /* 0x000fe20003f8e000 */
[----:B--2---:R-:W-:-:S12]  /*7110*/  @!P3 FMUL R159, R159, R159 ;  /* 0x0000009f9f9fb220 */ /* 0x004fd80000400000 */
[----:B------:R-:W-:-:S06]  /*7120*/  @!P4 FMUL R172, R172, 0.5 ;  /* 0x3f000000acacc820 */ /* 0x000fcc0000400000 */
[----:B------:R-:W1:Y:S02]  /*7130*/  MUFU.EX2 R172, R172 ;  /* 0x000000ac00ac7308 */ /* 0x000e640000000800 */
[----:B-1----:R-:W-:Y:S01]  /*7140*/  @!P4 FMUL R172, R172, R172 ;  /* 0x000000acacacc220 */ /* 0x002fe20000400000 */
[----:B------:R-:W-:Y:S02]  /*7150*/  WARPGROUP.DEPBAR.LE gsb0, 0x0 ;  /* 0x00008000000079c5 */ /* 0x000fe40000010000 */
[----:B------:R-:W-:Y:S01]  /*7160*/  FFMA R122, R165, UR14, -R198 ;  /* 0x0000000ea57a7c23 */ /* 0x000fe200080008c6 */
[----:B------:R-:W-:Y:S01]  /*7170*/  FFMA R123, R166, UR14, -R190 ;  /* 0x0000000ea67b7c23 */ /* 0x000fe200080008be */
[----:B------:R-:W-:Y:S02]  /*7180*/  IADD3 R120, R124, 0x280, RZ ;  /* 0x000002807c787810 */ /* 0x000fe40007ffe0ff */
[----:B------:R-:W-:Y:S02]  /*7190*/  MOV R121, 0x40000040 ;  /* 0x4000004000797802 */ /* 0x000fe40000000f00 */
[----:B------:R-:W-:-:S02]  /*71a0*/  FSETP.GEU.AND P3, PT, R122, -126, PT ;  /* 0xc2fc00007a00780b */ /* 0x000fc40003f6e000 */
[----:B------:R-:W-:Y:S02]  /*71b0*/  FSETP.GEU.AND P6, PT, R123, -126, PT ;  /* 0xc2fc00007b00780b */ /* 0x000fe40003fce000 */
[----:B------:R-:W-:Y:S02]  /*71c0*/  R2UR UR6, R120 ;  /* 0x00000000780672ca */ /* 0x000fe400000e0000 */
[----:B------:R-:W-:Y:S02]  /*71d0*/  R2UR UR7, R121 ;  /* 0x00000000790772ca */ /* 0x000fe400000e0000 */
[----:B------:R-:W-:Y:S01]  /*71e0*/  F2FP.F16.F32.PACK_AB R120, R160, R159 ;  /* 0x0000009fa078723e */ /* 0x000fe200000000ff */
[----:B------:R-:W-:Y:S01]  /*71f0*/  FADD R159, R156, R159 ;  /* 0x0000009f9c9f7221 */ /* 0x000fe20000000000 */
[----:B------:R-:W-:Y:S01]  /*7200*/  F2FP.F16.F32.PACK_AB R121, R162, R161 ;  /* 0x000000a1a279723e */ /* 0x000fe200000000ff */
[----:B------:R-:W-:Y:S02]  /*7210*/  FADD R161, R158, R161 ;  /* 0x000000a19ea17221 */ /* 0x000fe40000000000 */
[----:B------:R-:W-:Y:S01]  /*7220*/  @!P3 FMUL R122, R122, 0.5 ;  /* 0x3f0000007a7ab820 */ /* 0x000fe20000400000 */
[----:B------:R-:W-:Y:S01]  /*7230*/  FADD R160, R159, R160 ;  /* 0x000000a09fa07221 */ /* 0x000fe20000000000 */
[----:B------:R-:W-:Y:S01]  /*7240*/  @!P6 FMUL R123, R123, 0.5 ;  /* 0x3f0000007b7be820 */ /* 0x000fe20000400000 */
[----:B------:R-:W-:Y:S01]  /*7250*/  FADD R162, R161, R162 ;  /* 0x000000a2a1a27221 */ /* 0x000fe20000000000 */
[----:B------:R-:W1:Y:S08]  /*7260*/  MUFU.EX2 R166, R122 ;  /* 0x0000007a00a67308 */ /* 0x000e700000000800 */
[----:B------:R-:W2:Y:S01]  /*7270*/  MUFU.EX2 R165, R123 ;  /* 0x0000007b00a57308 */ /* 0x000ea20000000800 */
[----:B-1----:R-:W-:Y:S01]  /*7280*/  @!P3 FMUL R166, R166, R166 ;  /* 0x000000a6a6a6b220 */ /* 0x002fe20000400000 */
[----:B------:R-:W-:-:S04]  /*7290*/  FSETP.GEU.AND P3, PT, R167, -126, PT ;  /* 0xc2fc0000a700780b */ /* 0x000fc80003f6e000 */
[----:B------:R-:W-:Y:S01]  /*72a0*/  F2FP.F16.F32.PACK_AB R122, R166, R163 ;  /* 0x000000a3a67a723e */ /* 0x000fe200000000ff */
[----:B------:R-:W-:Y:S01]  /*72b0*/  FADD R163, R160, R163 ;  /* 0x000000a3a0a37221 */ /* 0x000fe20000000000 */
[----:B--2---:R-:W-:Y:S01]  /*72c0*/  @!P6 FMUL R165, R165, R165 ;  /* 0x000000a5a5a5e220 */ /* 0x004fe20000400000 */
[----:B------:R-:W-:Y:S02]  /*72d0*/  FSETP.GEU.AND P6, PT, R168, -126, PT ;  /* 0xc2fc0000a800780b */ /* 0x000fe40003fce000 */
[----:B------:R-:W-:Y:S02]  /*72e0*/  FADD R166, R163, R166 ;  /* 0x000000a6a3a67221 */ /* 0x000fe40000000000 */
[----:B------:R-:W-:Y:S02]  /*72f0*/  F2FP.F16.F32.PACK_AB R123, R164, R165 ;  /* 0x000000a5a47b723e */ /* 0x000fe400000000ff */
[----:B------:R-:W-:Y:S01]  /*7300*/  @!P3 FMUL R167, R167, 0.5 ;  /* 0x3f000000a7a7b820 */ /* 0x000fe20000400000 */
[----:B------:R-:W-:Y:S01]  /*7310*/  FADD R165, R162, R165 ;  /* 0x000000a5a2a57221 */ /* 0x000fe20000000000 */
[----:B------:R-:W-:-:S03]  /*7320*/  WARPGROUP.ARRIVE ;  /* 0x00000000000079c5 */ /* 0x000fc60000000000 */
[----:B------:R-:W-:Y:S01]  /*7330*/  FADD R164, R165, R164 ;  /* 0x000000a4a5a47221 */ /* 0x000fe20000000000 */
[----:B------:R-:W1:Y:S01]  /*7340*/  MUFU.EX2 R167, R167 ;  /* 0x000000a700a77308 */ /* 0x000e620000000800 */
[----:B------:R-:W-:Y:S01]  /*7350*/  @!P6 FMUL R168, R168, 0.5 ;  /* 0x3f000000a8a8e820 */ /* 0x000fe20000400000 */
[----:B------:R-:W-:Y:S06]  /*7360*/  HGMMA.64x192x16.F32 R24, R120, gdesc[UR4].tnspB, R24, gsb0 ;  /* 0x42e0000478187df0 */ /* 0x000fec0008000818 */
[----:B------:R-:W2:Y:S01]  /*7370*/  MUFU.EX2 R168, R168 ;  /* 0x000000a800a87308 */ /* 0x000ea20000000800 */
[----:B-1----:R-:W-:Y:S01]  /*7380*/  @!P3 FMUL R167, R167, R167 ;  /* 0x000000a7a7a7b220 */ /* 0x002fe20000400000 */
[----:B--2---:R-:W-:Y:S01]  /*7390*/  @!P6 FMUL R168, R168, R168 ;  /* 0x000000a8a8a8e220 */ /* 0x004fe20000400000 */
[----:B------:R-:W-:-:S02]  /*73a0*/  WARPGROUP.DEPBAR.LE gsb0, 0x0 ;  /* 0x00008000000079c5 */ /* 0x000fc40000010000 */
[----:B------:R-:W-:Y:S01]  /*73b0*/  FFMA R122, R173, UR14, -R198 ;  /* 0x0000000ead7a7c23 */ /* 0x000fe200080008c6 */
[----:B------:R-:W-:Y:S01]  /*73c0*/  FFMA R123, R174, UR14, -R190 ;  /* 0x0000000eae7b7c23 */ /* 0x000fe200080008be */
[----:B------:R-:W-:Y:S02]  /*73d0*/  IADD3 R120, R124, 0x300, RZ ;  /* 0x000003007c787810 */ /* 0x000fe40007ffe0ff */
[----:B------:R-:W-:Y:S02]  /*73e0*/  MOV R121, 0x40000040 ;  /* 0x4000004000797802 */ /* 0x000fe40000000f00 */
[----:B------:R-:W-:Y:S02]  /*73f0*/  FSETP.GEU.AND P3, PT, R122, -126, PT ;  /* 0xc2fc00007a00780b */ /* 0x000fe40003f6e000 */
[----:B------:R-:W-:Y:S02]  /*7400*/  FSETP.GEU.AND P6, PT, R123, -126, PT ;  /* 0xc2fc00007b00780b */ /* 0x000fe40003fce000 */
[----:B------:R-:W-:-:S02]  /*7410*/  R2UR UR6, R120 ;  /* 0x00000000780672ca */ /* 0x000fc400000e0000 */
        /* <DEDUP_REMOVED lines=30> */
[--C-:B------:R-:W-:Y:S01]  /*7600*/  FFMA R122, R180, UR14, -R198.reuse ;  /* 0x0000000eb47a7c23 */ /* 0x100fe200080008c6 */
[----:B------:R-:W-:Y:S01]  /*7610*/  FFMA R180, R181, UR14, -R198 ;  /* 0x0000000eb5b47c23 */ /* 0x000fe200080008c6 */
[----:B------:R-:W-:Y:S01]  /*7620*/  FFMA R123, R182, UR14, -R190 ;  /* 0x0000000eb67b7c23 */ /* 0x000fe200080008be */
[----:B------:R-:W-:Y:S02]  /*7630*/  IADD3 R120, R124, 0x380, RZ ;  /* 0x000003807c787810 */ /* 0x000fe40007ffe0ff */
[----:B------:R-:W-:Y:S02]  /*7640*/  FSETP.GEU.AND P4, PT, R122, -126, PT ;  /* 0xc2fc00007a00780b */ /* 0x000fe40003f8e000 */
[----:B------:R-:W-:Y:S02]  /*7650*/  FSETP.GEU.AND P3, PT, R180, -126, PT ;  /* 0xc2fc0000b400780b */ /* 0x000fe40003f6e000 */
[----:B------:R-:W-:Y:S02]  /*7660*/  FSETP.GEU.AND P6, PT, R123, -126, PT ;  /* 0xc2fc00007b00780b */ /* 0x000fe40003fce000 */
[----:B------:R-:W-:-:S02]  /*7670*/  MOV R121, 0x40000040 ;  /* 0x4000004000797802 */ /* 0x000fc40000000f00 */
[----:B------:R-:W-:Y:S02]  /*7680*/  R2UR UR6, R120 ;  /* 0x00000000780672ca */ /* 0x000fe400000e0000 */
[----:B------:R-:W-:Y:S02]  /*7690*/  R2UR UR7, R121 ;  /* 0x00000000790772ca */ /* 0x000fe400000e0000 */
[----:B------:R-:W-:Y:S01]  /*76a0*/  F2FP.F16.F32.PACK_AB R120, R176, R175 ;  /* 0x000000afb078723e */ /* 0x000fe200000000ff */
[----:B------:R-:W-:Y:S01]  /*76b0*/  @!P4 FMUL R122, R122, 0.5 ;  /* 0x3f0000007a7ac820 */ /* 0x000fe20000400000 */
[----:B------:R-:W-:Y:S01]  /*76c0*/  F2FP.F16.F32.PACK_AB R121, R178, R177 ;  /* 0x000000b1b279723e */ /* 0x000fe200000000ff */
[----:B------:R-:W-:Y:S01]  /*76d0*/  @!P3 FMUL R180, R180, 0.5 ;  /* 0x3f000000b4b4b820 */ /* 0x000fe20000400000 */
[----:B------:R-:W-:Y:S01]  /*76e0*/  FADD R175, R172, R175 ;  /* 0x000000afacaf7221 */ /* 0x000fe20000000000 */
[----:B------:R-:W-:Y:S01]  /*76f0*/  @!P6 FMUL R123, R123, 0.5 ;  /* 0x3f0000007b7be820 */ /* 0x000fe20000400000 */
[----:B------:R-:W1:Y:S01]  /*7700*/  MUFU.EX2 R181, R122 ;  /* 0x0000007a00b57308 */ /* 0x000e620000000800 */
[----:B------:R-:W-:Y:S01]  /*7710*/  FADD R177, R174, R177 ;  /* 0x000000b1aeb17221 */ /* 0x000fe20000000000 */
[----:B------:R-:W-:-:S03]  /*7720*/  FADD R176, R175, R176 ;  /* 0x000000b0afb07221 */ /* 0x000fc60000000000 */
[----:B------:R-:W-:-:S03]  /*7730*/  FADD R177, R177, R178 ;  /* 0x000000b2b1b17221 */ /* 0x000fc60000000000 */
[----:B------:R-:W2:Y:S08]  /*7740*/  MUFU.EX2 R180, R180 ;  /* 0x000000b400b47308 */ /* 0x000eb00000000800 */
[----:B------:R-:W3:Y:S01]  /*7750*/  MUFU.EX2 R182, R123 ;  /* 0x0000007b00b67308 */ /* 0x000ee20000000800 */
[----:B-1----:R-:W-:Y:S01]  /*7760*/  @!P4 FMUL R181, R181, R181 ;  /* 0x000000b5b5b5c220 */ /* 0x002fe20000400000 */
[----:B--2---:R-:W-:-:S05]  /*7770*/  @!P3 FMUL R180, R180, R180 ;  /* 0x000000b4b4b4b220 */ /* 0x004fca0000400000 */
[----:B------:R-:W-:Y:S01]  /*7780*/  F2FP.F16.F32.PACK_AB R122, R180, R181 ;  /* 0x000000b5b47a723e */ /* 0x000fe200000000ff */
[----:B------:R-:W-:Y:S01]  /*7790*/  FADD R181, R176, R181 ;  /* 0x000000b5b0b57221 */ /* 0x000fe20000000000 */
[----:B---3--:R-:W-:-:S03]  /*77a0*/  @!P6 FMUL R182, R182, R182 ;  /* 0x000000b6b6b6e220 */ /* 0x008fc60000400000 */
[----:B------:R-:W-:Y:S02]  /*77b0*/  FADD R188, R181, R180 ;  /* 0x000000b4b5bc7221 */ /* 0x000fe40000000000 */
[----:B------:R-:W-:Y:S01]  /*77c0*/  F2FP.F16.F32.PACK_AB R123, R179, R182 ;  /* 0x000000b6b37b723e */ /* 0x000fe200000000ff */
[----:B------:R-:W-:-:S03]  /*77d0*/  FADD R182, R177, R182 ;  /* 0x000000b6b1b67221 */ /* 0x000fc60000000000 */
[----:B------:R-:W-:Y:S01]  /*77e0*/  WARPGROUP.ARRIVE ;  /* 0x00000000000079c5 */ /* 0x000fe20000000000 */
[----:B------:R-:W-:-:S05]  /*77f0*/  FADD R189, R182, R179 ;  /* 0x000000b3b6bd7221 */ /* 0x000fca0000000000 */
[----:B------:R-:W-:Y:S03]  /*7800*/  HGMMA.64x192x16.F32 R24, R120, gdesc[UR4].tnspB, R24, gsb0 ;  /* 0x42e0000478187df0 */ /* 0x000fe60008000818 */
[----:B------:R-:W-:Y:S02]  /*7810*/  WARPGROUP.DEPBAR.LE gsb0, 0x0 ;  /* 0x00008000000079c5 */ /* 0x000fe40000010000 */
[----:B------:R-:W-:-:S04]  /*7820*/  LEA R120, R185, R184, 0x3 ;  /* 0x000000b8b9787211 */ /* 0x000fc800078e18ff */
[----:B------:R-:W-:-:S04]  /*7830*/  PRMT R120, RZ, 0x654, R120 ;  /* 0x00000654ff787816 */ /* 0x000fc80000000078 */
[----:B------:R1:W-:Y:S01]  /*7840*/  SYNCS.ARRIVE.TRANS64.RED.A1T0 RZ, [R120+URZ], RZ ;  /* 0x000000ff78ff79a7 */ /* 0x0003e2000810043f */
[----:B------:R-:W-:Y:S05]  /*7850*/  @P1 BRA `(.L_x_32) ;  /* 0x0000000000d01947 */ /* 0x000fea0003800000 */
[----:B------:R-:W-:Y:S01]  /*7860*/  ISETP.LT.OR P1, PT, R23, 0x1, !P0 ;  /* 0x000000011700780c */ /* 0x000fe20004721670 */
[----:B------:R-:W-:-:S12]  /*7870*/  BSSY B0, `(.L_x_33) ;  /* 0x0000031000007945 */ /* 0x000fd80003800000 */
[----:B------:R-:W-:Y:S05]  /*7880*/  @P1 BRA `(.L_x_34) ;  /* 0x0000000000bc1947 */ /* 0x000fea0003800000 */
[----:B-1----:R-:W-:Y:S02]  /*7890*/  LEA R120, R5, R16, 0x3 ;  /* 0x0000001005787211 */ /* 0x002fe400078e18ff */
[----:B------:R-:W-:Y:S02]  /*78a0*/  SHF.L.U32 R121, R2, 0x1f, RZ ;  /* 0x0000001f02797819 */ /* 0x000fe400000006ff */
[----:B------:R-:W-:Y:S02]  /*78b0*/  ISETP.NE.AND P2, PT, R17, RZ, PT ;  /* 0x000000ff1100720c */ /* 0x000fe40003f45270 */
[----:B------:R-:W1:Y:S02]  /*78c0*/  SYNCS.PHASECHK.TRANS64.TRYWAIT P1, [R120+URZ+0x36020], R121 ;  /* 0x03602079780075a7 */ /* 0x000e64000802017f */
[----:B-1----:R-:W-:Y:S09]  /*78d0*/  @!P1 BRA `(.L_x_35) ;  /* 0x0000002800989947 */ /* 0x002ff20003800000 */
.L_x_78:
[----:B------:R-:W-:Y:S05]  /*78e0*/  @P2 BRA `(.L_x_36) ;  /* 0x0000000000142947 */ /* 0x000fea0003800000 */
[----:B------:R-:W-:Y:S02]  /*78f0*/  LOP3.LUT P1, RZ, R18, 0x1f, RZ, 0xc0, !PT ;  /* 0x0000001f12ff7812 */ /* 0x000fe4000782c0ff */
[----:B-1----:R-:W-:-:S04]  /*7900*/  MOV R121, 0xc000 ;  /* 0x0000c00000797802 */ /* 0x002fc80000000f00 */
[----:B------:R2:W-:Y:S07]  /*7910*/  SYNCS.ARRIVE.TRANS64 RZ, [R120+URZ+0x36000], R121 ;  /* 0x0360007978ff79a7 */ /* 0x0005ee000800003f */
[----:B------:R-:W-:Y:S05]  /*7920*/  @!P1 BRA `(.L_x_36) ;  /* 0x0000000000049947 */ /* 0x000fea0003800000 */
[----:B------:R-:W-:Y:S01]  /*7930*/  BPT.TRAP 0x1 ;  /* 0x000000040000795c */ /* 0x000fe20000300000 */
.L_x_36:
        /* <DEDUP_REMOVED lines=10> */
[----:B------:R-:W-:Y:S01]  /*79e0*/  UMOV UR28, UR36 ;  /* 0x00000024001c7c82 */ /* 0x000fe20008000000 */
[----:B------:R-:W-:Y:S01]  /*79f0*/  UMOV UR29, UR37 ;  /* 0x00000025001d7c82 */ /* 0x000fe20008000000 */
[----:B------:R-:W-:Y:S01]  /*7a00*/  UMOV UR18, 0x40 ;  /* 0x0000004000127882 */ /* 0x000fe20000000000 */
[----:B------:R-:W-:Y:S01]  /*7a10*/  UMOV UR20, UR36 ;  /* 0x0000002400147c82 */ /* 0x000fe20008000000 */
[----:B------:R-:W-:Y:S01]  /*7a20*/  UIADD3 UR25, UR25, 0x36000, URZ ;  /* 0x0003600019197890 */ /* 0x000fe2000fffe03f */
[----:B------:R-:W-:Y:S01]  /*7a30*/  ISETP.NE.AND P1, PT, R5, 0x4, PT ;  /* 0x000000040500780c */ /* 0x000fe20003f25270 */
[----:B------:R-:W-:Y:S01]  /*7a40*/  USHF.L.U32 UR27, UR27, 0x7, URZ ;  /* 0x000000071b1b7899 */ /* 0x000fe2000800063f */
[----:B------:R-:W-:Y:S01]  /*7a50*/  IADD3 R19, R19, 0x1, RZ ;  /* 0x0000000113137810 */ /* 0x000fe20007ffe0ff */
        /* <DEDUP_REMOVED lines=9> */
[----:B------:R-:W-:Y:S01]  /*7af0*/  UMOV UR10, 0x80 ;  /* 0x00000080000a7882 */ /* 0x000fe20000000000 */
[----:B------:R-:W-:Y:S01]  /*7b00*/  UMOV UR12, UR36 ;  /* 0x00000024000c7c82 */ /* 0x000fe20008000000 */
[----:B------:R-:W-:Y:S01]  /*7b10*/  UMOV UR13, UR37 ;  /* 0x00000025000d7c82 */ /* 0x000fe20008000000 */
[----:B------:R-:W-:Y:S01]  /*7b20*/  UMOV UR9, UR25 ;  /* 0x0000001900097c82 */ /* 0x000fe20008000000 */
[----:B------:R2:W-:Y:S01]  /*7b30*/  UTMALDG.4D [UR24], [UR6], desc[UR32] ;  /* 0x00002018060075b4 */ /* 0x0005e20008019000 */
[----:B------:R-:W-:Y:S01]  /*7b40*/  UMOV UR11, UR27 ;  /* 0x0000001b000b7c82 */ /* 0x000fe20008000000 */
[----:B------:R2:W-:Y:S01]  /*7b50*/  UTMALDG.4D [UR16], [UR6], desc[UR32] ;  /* 0x00002010060075b4 */ /* 0x0005e20008019000 */
[----:B------:R2:W-:Y:S02]  /*7b60*/  UTMALDG.4D [UR8], [UR6], desc[UR32] ;  /* 0x00002008060075b4 */ /* 0x0005e40008019000 */
[----:B--2---:R-:W-:Y:S01]  /*7b70*/  NOP ;  /* 0x0000000000007918 */ /* 0x004fe20000000000 */
.L_x_34:
[----:B------:R-:W-:Y:S05]  /*7b80*/  BSYNC B0 ;  /* 0x0000000000007941 */ /* 0x000fea0003800000 */
.L_x_33:
[----:B------:R-:W-:-:S07]  /*7b90*/  IADD3 R23, R23, -0x1, RZ ;  /* 0xffffffff17177810 */ /* 0x000fce0007ffe0ff */
.L_x_32:
[----:B------:R-:W-:Y:S02]  /*7ba0*/  ISETP.GT.AND P3, PT, R186, 0x2, PT ;  /* 0x00000002ba00780c */ /* 0x000fe40003f64270 */
[----:B------:R-:W-:Y:S02]  /*7bb0*/  IADD3 R187, R187, 0x1, RZ ;  /* 0x00000001bbbb7810 */ /* 0x000fe40007ffe0ff */
[----:B------:R-:W-:Y:S02]  /*7bc0*/  IADD3 R185, R185, 0x1, RZ ;  /* 0x00000001b9b97810 */ /* 0x000fe40007ffe0ff */
[----:B------:R-:W-:Y:S02]  /*7bd0*/  ISETP.NE.AND P1, PT, R187, 0x4, PT ;  /* 0x00000004bb00780c */ /* 0x000fe40003f25270 */
[----:B------:R-:W-:Y:S02]  /*7be0*/  ISETP.NE.AND P2, PT, R185, 0x4, PT ;  /* 0x00000004b900780c */ /* 0x000fe40003f45270 */
[----:B------:R-:W-:-:S02]  /*7bf0*/  SEL R121, RZ, 0x1, P1 ;  /* 0x00000001ff797807 */ /* 0x000fc40000800000 */
[----:B------:R-:W-:Y:S02]  /*7c00*/  IADD3 R186, R186, -0x1, RZ ;  /* 0xffffffffbaba7810 */ /* 0x000fe40007ffe0ff */
[----:B------:R-:W-:Y:S02]  /*7c10*/  LOP3.LUT R0, R0, R121, RZ, 0x3c, !PT ;  /* 0x0000007900007212 */ /* 0x000fe400078e3cff */
[----:B------:R-:W-:Y:S02]  /*7c20*/  MOV R191, R3 ;  /* 0x0000000300bf7202 */ /* 0x000fe40000000f00 */
[----:B------:R-:W-:Y:S02]  /*7c30*/  MOV R193, R4 ;  /* 0x0000000400c17202 */ /* 0x000fe40000000f00 */
[----:B------:R-:W-:Y:S02]  /*7c40*/  SEL R187, R187, RZ, P1 ;  /* 0x000000ffbbbb7207 */ /* 0x000fe40000800000 */
[----:B------:R-:W-:Y:S01]  /*7c50*/  SEL R185, R185, RZ, P2 ;  /* 0x000000ffb9b97207 */ /* 0x000fe20001000000 */
[----:B------:R-:W-:Y:S06]  /*7c60*/  @P3 BRA `(.L_x_37) ;  /* 0xffffffc400e43947 */ /* 0x000fec000383ffff */
.L_x_24:
[----:B------:R-:W-:Y:S05]  /*7c70*/  WARPSYNC.ALL ;  /* 0x0000000000007948 */ /* 0x000fea0003800000 */
[----:B------:R-:W2:Y:S01]  /*7c80*/  SHFL.BFLY PT, R5, R188, 0x1, 0x1f ;  /* 0x0c201f00bc057f89 */ /* 0x000ea200000e0000 */
[----:B------:R-:W-:Y:S01]  /*7c90*/  BSSY B0, `(.L_x_38) ;  /* 0x0000023000007945 */ /* 0x000fe20003800000 */
[----:B------:R-:W-:Y:S02]  /*7ca0*/  MOV R121, 0x7f800000 ;  /* 0x7f80000000797802 */ /* 0x000fe40000000f00 */
[----:B------:R-:W3:Y:S01]  /*7cb0*/  SHFL.BFLY PT, R0, R189, 0x1, 0x1f ;  /* 0x0c201f00bd007f89 */ /* 0x000ee200000e0000 */
[----:B-1----:R-:W-:-:S02]  /*7cc0*/  MOV R120, 0x3f800000 ;  /* 0x3f80000000787802 */ /* 0x002fc40000000f00 */
[----:B------:R-:W-:Y:S01]  /*7cd0*/  MOV R123, 0x7f800000 ;  /* 0x7f800000007b7802 */ /* 0x000fe20000000f00 */
[----:B--2---:R-:W-:Y:S01]  /*7ce0*/  FADD R5, R5, R188 ;  /* 0x000000bc05057221 */ /* 0x004fe20000000000 */
[----:B---3--:R-:W-:-:S04]  /*7cf0*/  FADD R125, R0, R189 ;  /* 0x000000bd007d7221 */ /* 0x008fc80000000000 */
[----:B------:R-:W1:Y:S01]  /*7d00*/  SHFL.BFLY PT, R2, R5, 0x2, 0x1f ;  /* 0x0c401f0005027f89 */ /* 0x000e6200000e0000 */
[----:B------:R-:W-:-:S03]  /*7d10*/  MOV R0, 0x3f800000 ;  /* 0x3f80000000007802 */ /* 0x000fc60000000f00 */
[----:B------:R-:W2:Y:S01]  /*7d20*/  SHFL.BFLY PT, R126, R125, 0x2, 0x1f ;  /* 0x0c401f007d7e7f89 */ /* 0x000ea200000e0000 */
[C---:B-1----:R-:W-:Y:S01]  /*7d30*/  FSETP.NE.AND P0, PT, R5.reuse, -R2, PT ;  /* 0x800000020500720b */ /* 0x042fe20003f05000 */
[----:B------:R-:W-:Y:S01]  /*7d40*/  FADD R2, R5, R2 ;  /* 0x0000000205027221 */ /* 0x000fe20000000000 */
[----:B--2---:R-:W-:-:S11]  /*7d50*/  FADD R19, R125, R126 ;  /* 0x0000007e7d137221 */ /* 0x004fd60000000000 */
[----:B------:R-:W-:Y:S05]  /*7d60*/  @!P0 BRA `(.L_x_39) ;  /* 0x0000000000548947 */ /* 0x000fea0003800000 */
[----:B------:R-:W-:Y:S01]  /*7d70*/  IADD3 R0, R2, 0x1800000, RZ ;  /* 0x0180000002007810 */ /* 0x000fe20007ffe0ff */
[----:B------:R-:W-:Y:S03]  /*7d80*/  BSSY B1, `(.L_x_40) ;  /* 0x000000c000017945 */ /* 0x000fe60003800000 */
[----:B------:R-:W-:-:S04]  /*7d90*/  LOP3.LUT R0, R0, 0x7f800000, RZ, 0xc0, !PT ;  /* 0x7f80000000007812 */ /* 0x000fc800078ec0ff */
[----:B------:R-:W-:-:S13]  /*7da0*/  ISETP.GT.U32.AND P0, PT, R0, 0x1ffffff, PT ;  /* 0x01ffffff0000780c */ /* 0x000fda0003f04070 */
[----:B------:R-:W-:Y:S05]  /*7db0*/  @P0 BRA `(.L_x_41) ;  /* 0x0000000000100947 */ /* 0x000fea0003800000 */
[----:B------:R-:W-:-:S07]  /*7dc0*/  MOV R124, 0x7de0 ;  /* 0x00007de0007c7802 */ /* 0x000fce0000000f00 */
[----:B------:R-:W-:Y:S05]  /*7dd0*/  CALL.REL.NOINC `($__internal_0_$__cuda_sm20_rcp_rn_f32_slowpath) ;  /* 0x00000024006c7944 */ /* 0x000fea0003c00000 */
[----:B------:R-:W-:Y:S01]  /*7de0*/  MOV R0, R5 ;  /* 0x0000000500007202 */ /* 0x000fe20000000f00 */
[----:B------:R-:W-:Y:S06]  /*7df0*/  BRA `(.L_x_42) ;  /* 0x0000000000107947 */ /* 0x000fec0003800000 */
.L_x_41:
[----:B------:R-:W1:Y:S02]  /*7e00*/  MUFU.RCP R5, R2 ;  /* 0x0000000200057308 */ /* 0x000e640000001000 */
[----:B-1----:R-:W-:-:S04]  /*7e10*/  FFMA R0, R2, R5, -1 ;  /* 0xbf80000002007423 */ /* 0x002fc80000000005 */
[----:B------:R-:W-:-:S04]  /*7e20*/  FADD.FTZ R0, -R0, -RZ ;  /* 0x800000ff00007221 */ /* 0x000fc80000010100 */
[----:B------:R-:W-:-:S07]  /*7e30*/  FFMA R0, R5, R0, R5 ;  /* 0x0000000005007223 */ /* 0x000fce0000000005 */
.L_x_42:
[----:B------:R-:W-:Y:S05]  /*7e40*/  BSYNC B1 ;  /* 0x0000000000017941 */ /* 0x000fea0003800000 */
.L_x_40:
[----:B------:R-:W-:Y:S01]  /*7e50*/  FSETP.GEU.AND P0, PT, |R2|, 1.175494350822287508e-38, PT ;  /* 0x008000000200780b */ /* 0x000fe20003f0e200 */
[----:B------:R-:W-:-:S12]  /*7e60*/  ULDC UR6, c[0x0][0x600] ;  /* 0x0001800000067ab9 */ /* 0x000fd80000000800 */
[----:B------:R-:W-:-:S04]  /*7e70*/  @!P0 FMUL R2, R2, 16777216 ;  /* 0x4b80000002028820 */ /* 0x000fc80000400000 */
[----:B------:R-:W1:Y:S02]  /*7e80*/  MUFU.LG2 R5, R2 ;  /* 0x0000000200057308 */ /* 0x000e640000000c00 */
[----:B-1----:R-:W-:-:S04]  /*7e90*/  @!P0 FADD R5, R5, -24 ;  /* 0xc1c0000005058421 */ /* 0x002fc80000000000 */
[----:B------:R-:W-:-:S04]  /*7ea0*/  FMUL R22, R5, 0.69314718246459960938 ;  /* 0x3f31721805167820 */ /* 0x000fc80000400000 */
[----:B------:R-:W-:-:S07]  /*7eb0*/  FFMA R123, R3, UR6, R22 ;  /* 0x00000006037b7c23 */ /* 0x000fce0008000016 */
.L_x_39:
[----:B------:R-:W-:Y:S05]  /*7ec0*/  BSYNC B0 ;  /* 0x0000000000007941 */ /* 0x000fea0003800000 */
.L_x_38:
[----:B------:R-:W-:Y:S01]  /*7ed0*/  FSETP.NE.AND P0, PT, R125, -R126, PT ;  /* 0x8000007e7d00720b */ /* 0x000fe20003f05000 */
[----:B------:R-:W-:Y:S01]  /*7ee0*/  ULDC UR4, c[0x0][0x608] ;  /* 0x0001820000047ab9 */ /* 0x000fe20000000800 */
[----:B------:R-:W-:Y:S01]  /*7ef0*/  BSSY B0, `(.L_x_43) ;  /* 0x0000049000007945 */ /* 0x000fe20003800000 */
[----:B------:R-:W-:-:S04]  /*7f00*/  FMUL R0, R0, UR4 ;  /* 0x0000000400007c20 */ /* 0x000fc80008400000 */
        /* <DEDUP_REMOVED lines=48> */
[----:B------:R-:W-:Y:S06]  /*8210*/  @!P0 BRA `(.L_x_44) ;  /* 0x0000000000588947 */ /* 0x000fec0003800000 */
[----:B------:R-:W-:Y:S01]  /*8220*/  IADD3 R0, R19, 0x1800000, RZ ;  /* 0x0180000013007810 */ /* 0x000fe20007ffe0ff */
[----:B------:R-:W-:Y:S03]  /*8230*/  BSSY B1, `(.L_x_45) ;  /* 0x000000d000017945 */ /* 0x000fe60003800000 */
[----:B------:R-:W-:-:S04]  /*8240*/  LOP3.LUT R0, R0, 0x7f800000, RZ, 0xc0, !PT ;  /* 0x7f80000000007812 */ /* 0x000fc800078ec0ff */
[----:B------:R-:W-:-:S13]  /*8250*/  ISETP.GT.U32.AND P0, PT, R0, 0x1ffffff, PT ;  /* 0x01ffffff0000780c */ /* 0x000fda0003f04070 */
[----:B------:R-:W-:Y:S05]  /*8260*/  @P0 BRA `(.L_x_46) ;  /* 0x0000000000140947 */ /* 0x000fea0003800000 */
[----:B------:R-:W-:Y:S02]  /*8270*/  MOV R2, R19 ;  /* 0x0000001300027202 */ /* 0x000fe40000000f00 */
[----:B------:R-:W-:-:S07]  /*8280*/  MOV R124, 0x82a0 ;  /* 0x000082a0007c7802 */ /* 0x000fce0000000f00 */
[----:B------:R-:W-:Y:S05]  /*8290*/  CALL.REL.NOINC `($__internal_0_$__cuda_sm20_rcp_rn_f32_slowpath) ;  /* 0x00000020003c7944 */ /* 0x000fea0003c00000 */
[----:B------:R-:W-:Y:S01]  /*82a0*/  MOV R120, R5 ;  /* 0x0000000500787202 */ /* 0x000fe20000000f00 */
[----:B------:R-:W-:Y:S06]  /*82b0*/  BRA `(.L_x_47) ;  /* 0x0000000000107947 */ /* 0x000fec0003800000 */
.L_x_46:
[----:B------:R-:W1:Y:S02]  /*82c0*/  MUFU.RCP R120, R19 ;  /* 0x0000001300787308 */ /* 0x000e640000001000 */
[----:B-1----:R-:W-:-:S04]  /*82d0*/  FFMA R0, R19, R120, -1 ;  /* 0xbf80000013007423 */ /* 0x002fc80000000078 */
[----:B------:R-:W-:-:S04]  /*82e0*/  FADD.FTZ R3, -R0, -RZ ;  /* 0x800000ff00037221 */ /* 0x000fc80000010100 */
[----:B------:R-:W-:-:S07]  /*82f0*/  FFMA R120, R120, R3, R120 ;  /* 0x0000000378787223 */ /* 0x000fce0000000078 */
.L_x_47:
[----:B------:R-:W-:Y:S05]  /*8300*/  BSYNC B1 ;  /* 0x0000000000017941 */ /* 0x000fea0003800000 */
.L_x_45:
[----:B------:R-:W-:Y:S01]  /*8310*/  FSETP.GEU.AND P0, PT, |R19|, 1.175494350822287508e-38, PT ;  /* 0x008000001300780b */ /* 0x000fe20003f0e200 */
[----:B------:R-:W-:-:S12]  /*8320*/  ULDC UR4, c[0x0][0x600] ;  /* 0x0001800000047ab9 */ /* 0x000fd80000000800 */
[----:B------:R-:W-:-:S04]  /*8330*/  @!P0 FMUL R19, R19, 16777216 ;  /* 0x4b80000013138820 */ /* 0x000fc80000400000 */
[----:B------:R-:W1:Y:S02]  /*8340*/  MUFU.LG2 R0, R19 ;  /* 0x0000001300007308 */ /* 0x000e640000000c00 */
[----:B-1----:R-:W-:-:S04]  /*8350*/  @!P0 FADD R0, R0, -24 ;  /* 0xc1c0000000008421 */ /* 0x002fc80000000000 */
[----:B------:R-:W-:-:S04]  /*8360*/  FMUL R121, R0, 0.69314718246459960938 ;  /* 0x3f31721800797820 */ /* 0x000fc80000400000 */
[----:B------:R-:W-:-:S07]  /*8370*/  FFMA R121, R4, UR4, R121 ;  /* 0x0000000404797c23 */ /* 0x000fce0008000079 */
.L_x_44:
[----:B------:R-:W-:Y:S05]  /*8380*/  BSYNC B0 ;  /* 0x0000000000007941 */ /* 0x000fea0003800000 */
.L_x_43:
[C---:B------:R-:W-:Y:S01]  /*8390*/  LOP3.LUT P0, RZ, R18.reuse, 0x3, RZ, 0xc0, !PT ;  /* 0x0000000312ff7812 */ /* 0x040fe2000780c0ff */
[----:B------:R-:W-:Y:S01]  /*83a0*/  ULDC UR4, c[0x0][0x608] ;  /* 0x0001820000047ab9 */ /* 0x000fe20000000800 */
[----:B------:R-:W-:Y:S01]  /*83b0*/  LOP3.LUT R0, R18, 0x60, RZ, 0xc0, !PT ;  /* 0x0000006012007812 */ /* 0x000fe200078ec0ff */
[----:B------:R-:W-:Y:S01]  /*83c0*/  ULDC.64 UR8, c[0x0][0x208] ;  /* 0x0000820000087ab9 */ /* 0x000fe20000000a00 */
[----:B------:R-:W-:Y:S01]  /*83d0*/  FMUL R120, R120, UR4 ;  /* 0x0000000478787c20 */ /* 0x000fe20008400000 */
[----:B------:R-:W-:Y:S01]  /*83e0*/  BSSY B0, `(.L_x_48) ;  /* 0x0000018000007945 */ /* 0x000fe20003800000 */
[----:B------:R-:W-:-:S07]  /*83f0*/  SHF.R.U32.HI R19, RZ, 0x5, R0 ;  /* 0x00000005ff137819 */ /* 0x000fce0000011600 */
[----:B------:R-:W-:Y:S05]  /*8400*/  @P0 BRA `(.L_x_49) ;  /* 0x0000000000540947 */ /* 0x000fea0003800000 */
[----:B------:R-:W1:Y:S01]  /*8410*/  S2UR UR4, SR_CTAID.X ;  /* 0x00000000000479c3 */ /* 0x000e620000002500 */
[----:B------:R-:W-:Y:S02]  /*8420*/  SHF.R.U32.HI R0, RZ, 0x2, R18 ;  /* 0x00000002ff007819 */ /* 0x000fe40000011612 */
[----:B------:R-:W-:Y:S02]  /*8430*/  SHF.L.U32 R3, R19, 0x4, RZ ;  /* 0x0000000413037819 */ /* 0x000fe400000006ff */
[----:B------:R-:W-:-:S04]  /*8440*/  LOP3.LUT R0, R0, 0x7, RZ, 0xc0, !PT ;  /* 0x0000000700007812 */ /* 0x000fc800078ec0ff */
[----:B------:R-:W-:Y:S01]  /*8450*/  LOP3.LUT R0, R3, 0xfffffff0, R0, 0xe2, !PT ;  /* 0xfffffff003007812 */ /* 0x000fe200078ee200 */
[----:B-1----:R-:W-:-:S03]  /*8460*/  USHF.L.U32 UR6, UR4, 0x6, URZ ;  /* 0x0000000604067899 */ /* 0x002fc6000800063f */
[----:B------:R-:W-:Y:S02]  /*8470*/  ULDC.64 UR4, c[0x0][0x688] ;  /* 0x0001a20000047ab9 */ /* 0x000fe40000000a00 */
[----:B------:R-:W-:Y:S02]  /*8480*/  UIMAD UR4, UR36, UR4, UR6 ;  /* 0x00000004240472a4 */ /* 0x000fe4000f8e0206 */
[----:B------:R-:W-:Y:S02]  /*8490*/  LOP3.LUT R2, R0, UR6, RZ, 0xfc, !PT ;  /* 0x0000000600027c12 */ /* 0x000fe4000f8efcff */
[----:B------:R-:W-:Y:S02]  /*84a0*/  UIMAD UR4, UR37, UR5, UR4 ;  /* 0x00000005250472a4 */ /* 0x000fe4000f8e0204 */
[C---:B------:R-:W-:Y:S01]  /*84b0*/  IADD3 R3, R2.reuse, 0x8, RZ ;  /* 0x0000000802037810 */ /* 0x040fe20007ffe0ff */
[----:B------:R-:W-:Y:S02]  /*84c0*/  ULDC UR5, c[0x0][0x288] ;  /* 0x0000a20000057ab9 */ /* 0x000fe40000000800 */
[----:B------:R-:W-:-:S02]  /*84d0*/  ISETP.GE.U32.AND P0, PT, R2, UR5, PT ;  /* 0x0000000502007c0c */ /* 0x000fc4000bf06070 */
[----:B------:R-:W-:Y:S02]  /*84e0*/  IADD3 R0, P2, R0, UR4, RZ ;  /* 0x0000000400007c10 */ /* 0x000fe4000ff5e0ff */
[----:B------:R-:W-:Y:S01]  /*84f0*/  ISETP.GE.U32.AND P1, PT, R3, UR5, PT ;  /* 0x0000000503007c0c */ /* 0x000fe2000bf26070 */
[----:B------:R-:W-:Y:S01]  /*8500*/  ULDC.64 UR4, c[0x0][0x680] ;  /* 0x0001a00000047ab9 */ /* 0x000fe20000000a00 */
[----:B------:R-:W-:Y:S02]  /*8510*/  IADD3.X R3, RZ, RZ, RZ, P2, !PT ;  /* 0x000000ffff037210 */ /* 0x000fe400017fe4ff */
[----:B------:R-:W-:-:S04]  /*8520*/  LEA R2, P2, R0, UR4, 0x2 ;  /* 0x0000000400027c11 */ /* 0x000fc8000f8410ff */
[----:B------:R-:W-:-:S05]  /*8530*/  LEA.HI.X R3, R0, UR5, R3, 0x2, P2 ;  /* 0x0000000500037c11 */ /* 0x000fca00090f1403 */
[----:B------:R1:W-:Y:S04]  /*8540*/  @!P0 STG.E desc[UR8][R2.64], R123 ;  /* 0x0000007b02008986 */ /* 0x0003e8000c101908 */
[----:B------:R1:W-:Y:S02]  /*8550*/  @!P1 STG.E desc[UR8][R2.64+0x20], R121 ;  /* 0x0000207902009986 */ /* 0x0003e4000c101908 */
.L_x_49:
[----:B------:R-:W-:Y:S05]  /*8560*/  BSYNC B0 ;  /* 0x0000000000007941 */ /* 0x000fea0003800000 */
.L_x_48:
[----:B------:R-:W-:Y:S01]  /*8570*/  ULDC.64 UR4, c[0x0][0x730] ;  /* 0x0001cc0000047ab9 */ /* 0x000fe20000000a00 */
[-C--:B------:R-:W-:Y:S01]  /*8580*/  FMUL R26, R26, R120.reuse ;  /* 0x000000781a1a7220 */ /* 0x080fe20000400000 */
[----:B------:R-:W-:Y:S01]  /*8590*/  ISETP.NE.U32.AND P0, PT, RZ, UR4, PT ;  /* 0x00000004ff007c0c */ /* 0x000fe2000bf05070 */
[-C--:B------:R-:W-:Y:S01]  /*85a0*/  FMUL R22, R27, R120.reuse ;  /* 0x000000781b167220 */ /* 0x080fe20000400000 */
[-C--:B------:R-:W-:Y:S01]  /*85b0*/  FMUL R30, R30, R120.reuse ;  /* 0x000000781e1e7220 */ /* 0x080fe20000400000 */
[-C--:B------:R-:W-:Y:S01]  /*85c0*/  FMUL R122, R31, R120.reuse ;  /* 0x000000781f7a7220 */ /* 0x080fe20000400000 */
[----:B------:R-:W-:Y:S01]  /*85d0*/  ISETP.NE.AND.EX P0, PT, RZ, UR5, PT, P0 ;  /* 0x00000005ff007c0c */ /* 0x000fe2000bf05300 */
        /* <DEDUP_REMOVED lines=44> */
[----:B------:R-:W-:Y:S06]  /*88a0*/  @P0 BRA `(.L_x_50) ;  /* 0x0000000000200947 */ /* 0x000fec0003800000 */
[----:B------:R-:W-:Y:S02]  /*88b0*/  ULDC.64 UR4, c[0x0][0x728] ;  /* 0x0001ca0000047ab9 */ /* 0x000fe40000000a00 */
[----:B------:R-:W-:-:S04]  /*88c0*/  ISETP.NE.U32.AND P0, PT, RZ, UR4, PT ;  /* 0x00000004ff007c0c */ /* 0x000fc8000bf05070 */
[----:B------:R-:W-:-:S13]  /*88d0*/  ISETP.NE.AND.EX P0, PT, RZ, UR5, PT, P0 ;  /* 0x00000005ff007c0c */ /* 0x000fda000bf05300 */
[----:B------:R-:W-:Y:S05]  /*88e0*/  @!P0 BRA `(.L_x_51) ;  /* 0x00000000000c8947 */ /* 0x000fea0003800000 */
[----:B-1----:R-:W1:Y:S02]  /*88f0*/  LDC.64 R2, c[0x0][0x728] ;  /* 0x0001ca00ff027b82 */ /* 0x002e640000000a00 */
[----:B-1----:R2:W5:Y:S01]  /*8900*/  LDG.E R2, desc[UR8][R2.64] ;  /* 0x0000000802027981 */ /* 0x002562000c1e1900 */
[----:B------:R-:W-:Y:S05]  /*8910*/  BRA `(.L_x_50) ;  /* 0x0000000000047947 */ /* 0x000fea0003800000 */
.L_x_51:
[----:B-1----:R-:W3:Y:S02]  /*8920*/  LDC R2, c[0x0][0x720] ;  /* 0x0001c800ff027b82 */ /* 0x002ee40000000800 */
.L_x_50:
[----:B------:R-:W-:Y:S02]  /*8930*/  MOV R0, RZ ;  /* 0x000000ff00007202 */ /* 0x000fe40000000f00 */
[----:B---3-5:R-:W-:Y:S02]  /*8940*/  MOV R83, R2 ;  /* 0x0000000200537202 */ /* 0x028fe40000000f00 */
[----:B------:R-:W-:-:S13]  /*8950*/  LOP3.LUT P0, RZ, R0, 0x1bf, RZ, 0xc0, !PT ;  /* 0x000001bf00ff7812 */ /* 0x000fda000780c0ff */
[----:B------:R-:W-:Y:S05]  /*8960*/  @!P0 BRA `(.L_x_52) ;  /* 0x0000000000408947 */ /* 0x000fea0003800000 */
[----:B------:R-:W-:Y:S01]  /*8970*/  MOV R0, 0x0 ;  /* 0x0000000000007802 */ /* 0x000fe20000000f00 */
[----:B------:R-:W-:Y:S01]  /*8980*/  ULDC.64 UR4, c[0x4][0x70] ;  /* 0x01001c0000047ab9 */ /* 0x000fe20000000a00 */
[----:B------:R-:W-:Y:S01]  /*8990*/  ULDC.64 UR6, c[0x4][0x8] ;  /* 0x0100020000067ab9 */ /* 0x000fe20000000a00 */
[----:B------:R-:W-:Y:S01]  /*89a0*/  MOV R4, UR4 ;  /* 0x0000000400047c02 */ /* 0x000fe20008000f00 */
[----:B-12---:R1:W2:Y:S01]  /*89b0*/  LDC.64 R2, c[0x4][R0] ;  /* 0x0100000000027b82 */ /* 0x0062a20000000a00 */
[----:B------:R-:W-:Y:S01]  /*89c0*/  MOV R5, UR5 ;  /* 0x0000000500057c02 */ /* 0x000fe20008000f00 */
[----:B------:R-:W-:Y:S01]  /*89d0*/  ULDC.64 UR4, c[0x4][0x78] ;  /* 0x01001e0000047ab9 */ /* 0x000fe20000000a00 */
[----:B------:R-:W-:Y:S02]  /*89e0*/  MOV R10, UR6 ;  /* 0x00000006000a7c02 */ /* 0x000fe40008000f00 */
[----:B------:R-:W-:Y:S02]  /*89f0*/  MOV R6, UR4 ;  /* 0x0000000400067c02 */ /* 0x000fe40008000f00 */
[----:B------:R-:W-:-:S02]  /*8a00*/  MOV R7, UR5 ;  /* 0x0000000500077c02 */ /* 0x000fc40008000f00 */
[----:B------:R-:W-:Y:S02]  /*8a10*/  MOV R11, UR7 ;  /* 0x00000007000b7c02 */ /* 0x000fe40008000f00 */
[----:B------:R-:W-:Y:S02]  /*8a20*/  MOV R8, 0x70 ;  /* 0x0000007000087802 */ /* 0x000fe40000000f00 */
[----:B------:R-:W-:Y:S02]  /*8a30*/  MOV R12, 0x1 ;  /* 0x00000001000c7802 */ /* 0x000fe40000000f00 */
[----:B-1----:R-:W-:-:S07]  /*8a40*/  MOV R13, RZ ;  /* 0x000000ff000d7202 */ /* 0x002fce0000000f00 */
[----:B------:R-:W-:-:S07]  /*8a50*/  LEPC R20, `(.L_x_52) ;  /* 0x000000001014794e */ /* 0x000fce0000000000 */
[----:B--2---:R-:W-:Y:S05]  /*8a60*/  CALL.ABS.NOINC R2 ;  /* 0x0000000002007343 */ /* 0x004fea0003c00000 */
.L_x_52:
        /* <DEDUP_REMOVED lines=18> */
.L_x_53:
[----:B------:R-:W-:Y:S01]  /*8b90*/  ULDC.64 UR4, c[0x0][0x730] ;  /* 0x0001cc0000047ab9 */ /* 0x000fe20000000a00 */
[----:B------:R-:W-:Y:S02]  /*8ba0*/  SHF.L.U32 R0, R18, 0x5, RZ ;  /* 0x0000000512007819 */ /* 0x000fe400000006ff */
[----:B------:R-:W-:Y:S02]  /*8bb0*/  ISETP.NE.U32.AND P0, PT, RZ, UR4, PT ;  /* 0x00000004ff007c0c */ /* 0x000fe4000bf05070 */
[----:B-12---:R-:W-:Y:S02]  /*8bc0*/  SHF.R.U32.HI R3, RZ, 0x1, R18 ;  /* 0x00000001ff037819 */ /* 0x006fe40000011612 */
[----:B------:R-:W-:Y:S02]  /*8bd0*/  ISETP.NE.AND.EX P0, PT, RZ, UR5, PT, P0 ;  /* 0x00000005ff007c0c */ /* 0x000fe4000bf05300 */
[C---:B------:R-:W-:Y:S02]  /*8be0*/  LOP3.LUT R2, R0.reuse, 0xc0, RZ, 0xc0, !PT ;  /* 0x000000c000027812 */ /* 0x040fe400078ec0ff */
[----:B------:R-:W-:-:S02]  /*8bf0*/  LOP3.LUT R4, R0, 0x20, RZ, 0xc0, !PT ;  /* 0x0000002000047812 */ /* 0x000fc400078ec0ff */
[----:B------:R-:W-:Y:S02]  /*8c00*/  LOP3.LUT R2, R2, 0x8, R3, 0xf8, !PT ;  /* 0x0000000802027812 */ /* 0x000fe400078ef803 */
[----:B------:R-:W-:Y:S02]  /*8c10*/  SHF.L.U32 R3, R18, 0x2, RZ ;  /* 0x0000000212037819 */ /* 0x000fe400000006ff */
[----:B------:R-:W-:Y:S02]  /*8c20*/  IADD3 R17, R17, 0x1f, RZ ;  /* 0x0000001f11117810 */ /* 0x000fe40007ffe0ff */
[----:B------:R-:W-:Y:S01]  /*8c30*/  LEA R4, R19, R4, 0x9 ;  /* 0x0000000413047211 */ /* 0x000fe200078e48ff */
[----:B------:R-:W1:Y:S01]  /*8c40*/  @P0 LDC R83, c[0x0][0x720] ;  /* 0x0001c800ff530b82 */ /* 0x000e620000000800 */
[----:B------:R-:W-:Y:S02]  /*8c50*/  LOP3.LUT R3, R2, 0x18, R3, 0x78, !PT ;  /* 0x0000001802037812 */ /* 0x000fe400078e7803 */
[----:B------:R-:W-:-:S02]  /*8c60*/  LOP3.LUT R0, R0, 0x100, RZ, 0xc0, !PT ;  /* 0x0000010000007812 */ /* 0x000fc400078ec0ff */
[----:B------:R-:W-:Y:S02]  /*8c70*/  ISETP.GT.U32.AND P1, PT, R17, 0x3e, PT ;  /* 0x0000003e1100780c */ /* 0x000fe40003f24070 */
[----:B------:R-:W-:Y:S02]  /*8c80*/  IADD3 R3, R3, R4, R0 ;  /* 0x0000000403037210 */ /* 0x000fe40007ffe000 */
[----:B------:R-:W-:Y:S02]  /*8c90*/  LOP3.LUT P0, RZ, R18, 0x4, RZ, 0xc0, !PT ;  /* 0x0000000412ff7812 */ /* 0x000fe4000780c0ff */
[----:B------:R-:W-:-:S04]  /*8ca0*/  LEA R3, R3, R16, 0x1 ;  /* 0x0000001003037211 */ /* 0x000fc800078e08ff */
[----:B------:R-:W-:Y:S01]  /*8cb0*/  IADD3 R19, R3, 0x1000, RZ ;  /* 0x0000100003137810 */ /* 0x000fe20007ffe0ff */
[-C--:B-1----:R-:W-:Y:S01]  /*8cc0*/  FMUL R5, R26, R83.reuse ;  /* 0x000000531a057220 */ /* 0x082fe20000400000 */
        /* <DEDUP_REMOVED lines=16> */
[-C--:B------:R-:W-:Y:S01]  /*8dd0*/  FMUL R14, R42, R83.reuse ;  /* 0x000000532a0e7220 */ /* 0x080fe20000400000 */
[----:B------:R-:W-:Y:S01]  /*8de0*/  MOV R0, 0x10 ;  /* 0x0000001000007802 */ /* 0x000fe20000000f00 */
        /* <DEDUP_REMOVED lines=79> */
[----:B------:R-:W-:Y:S01]  /*92e0*/  FMUL R83, R118, R83 ;  /* 0x0000005376537220 */ /* 0x000fe20000400000 */
[----:B------:R-:W-:-:S02]  /*92f0*/  F2FP.F16.F32.PACK_AB R4, R25, R4 ;  /* 0x000000041904723e */ /* 0x000fc400000000ff */
[----:B------:R-:W-:Y:S02]  /*9300*/  F2FP.F16.F32.PACK_AB R6, R29, R6 ;  /* 0x000000061d06723e */ /* 0x000fe400000000ff */
[----:B------:R-:W-:Y:S02]  /*9310*/  F2FP.F16.F32.PACK_AB R7, R2, R7 ;  /* 0x000000070207723e */ /* 0x000fe400000000ff */
[----:B------:R-:W-:Y:S02]  /*9320*/  F2FP.F16.F32.PACK_AB R8, R33, R8 ;  /* 0x000000082108723e */ /* 0x000fe400000000ff */
[----:B------:R-:W-:Y:S02]  /*9330*/  F2FP.F16.F32.PACK_AB R10, R37, R36 ;  /* 0x00000024250a723e */ /* 0x000fe400000000ff */
[----:B------:R-:W-:Y:S02]  /*9340*/  F2FP.F16.F32.PACK_AB R11, R12, R11 ;  /* 0x0000000b0c0b723e */ /* 0x000fe400000000ff */
[----:B------:R-:W-:Y:S01]  /*9350*/  SEL R0, R0, 0xfffffff0, !P0 ;  /* 0xfffffff000007807 */ /* 0x000fe20004000000 */
[----:B------:R-:W-:Y:S06]  /*9360*/  @P1 BRA `(.L_x_54) ;  /* 0x0000000000041947 */ /* 0x000fec0003800000 */
[----:B------:R-:W-:-:S04]  /*9370*/  DEPBAR.LE SB0, 0x1 ;  /* 0x000080400000791a */ /* 0x000fc80000000000 */
.L_x_54:
[----:B------:R-:W-:Y:S05]  /*9380*/  WARPSYNC.ALL ;  /* 0x0000000000007948 */ /* 0x000fea0003800000 */
[----:B------:R-:W-:Y:S01]  /*9390*/  BAR.SYNC.DEFER_BLOCKING 0x1, 0x80 ;  /* 0x0042000000007b1d */ /* 0x000fe20000010000 */
[C---:B------:R-:W-:Y:S02]  /*93a0*/  LEA R19, R0.reuse, R19, 0x1 ;  /* 0x0000001300137211 */ /* 0x040fe400078e08ff */
[----:B------:R-:W-:Y:S02]  /*93b0*/  LEA R0, R0, R3, 0x1 ;  /* 0x0000000300007211 */ /* 0x000fe400078e08ff */
[----:B------:R-:W-:Y:S01]  /*93c0*/  F2FP.F16.F32.PACK_AB R13, R13, R14 ;  /* 0x0000000e0d0d723e */ /* 0x000fe200000000ff */
[----:B------:R-:W-:Y:S01]  /*93d0*/  BSSY B0, `(.L_x_55) ;  /* 0x000001e000007945 */ /* 0x000fe20003800000 */
[----:B------:R-:W-:-:S02]  /*93e0*/  F2FP.F16.F32.PACK_AB R21, R21, R22 ;  /* 0x000000161515723e */ /* 0x000fc400000000ff */
[----:B------:R-:W-:Y:S02]  /*93f0*/  F2FP.F16.F32.PACK_AB R12, R41, R40 ;  /* 0x00000028290c723e */ /* 0x000fe400000000ff */
[----:B------:R-:W-:Y:S02]  /*9400*/  F2FP.F16.F32.PACK_AB R14, R45, R44 ;  /* 0x0000002c2d0e723e */ /* 0x000fe400000000ff */
[----:B------:R-:W-:Y:S02]  /*9410*/  F2FP.F16.F32.PACK_AB R15, R15, R18 ;  /* 0x000000120f0f723e */ /* 0x000fe400000000ff */
[----:B------:R-:W-:Y:S02]  /*9420*/  F2FP.F16.F32.PACK_AB R20, R20, R17 ;  /* 0x000000111414723e */ /* 0x000fe400000000ff */
[----:B------:R-:W-:Y:S02]  /*9430*/  F2FP.F16.F32.PACK_AB R22, R53, R52 ;  /* 0x000000343516723e */ /* 0x000fe400000000ff */
[----:B------:R-:W-:Y:S01]  /*9440*/  F2FP.F16.F32.PACK_AB R23, R23, R24 ;  /* 0x000000181717723e */ /* 0x000fe200000000ff */
[----:B------:R1:W-:Y:S04]  /*9450*/  STSM.16.M88.4 [R3], R4 ;  /* 0x0000000403007844 */ /* 0x0003e80000000200 */
[----:B------:R1:W-:Y:S01]  /*9460*/  STSM.16.M88.4 [R0], R8 ;  /* 0x0000000800007844 */ /* 0x0003e20000000200 */
[----:B------:R-:W-:Y:S01]  /*9470*/  @!PT LDS RZ, [RZ] ;  /* 0x00000000fffff984 */ /* 0x000fe20000000800 */
[----:B------:R-:W-:Y:S01]  /*9480*/  @!PT LDS RZ, [RZ] ;  /* 0x00000000fffff984 */ /* 0x000fe20000000800 */
[----:B------:R-:W-:Y:S01]  /*9490*/  @!PT LDS RZ, [RZ] ;  /* 0x00000000fffff984 */ /* 0x000fe20000000800 */
[----:B------:R-:W-:Y:S01]  /*94a0*/  @!PT LDS RZ, [RZ] ;  /* 0x00000000fffff984 */ /* 0x000fe20000000800 */
[----:B------:R2:W-:Y:S06]  /*94b0*/  MEMBAR.ALL.CTA ;  /* 0x0000000000007992 */ /* 0x0005ec0000008000 */
[----:B--2---:R-:W2:Y:S02]  /*94c0*/  FENCE.VIEW.ASYNC.S ;  /* 0x00000000000073c6 */ /* 0x004ea40000000000 */
[----:B--2---:R-:W-:Y:S06]  /*94d0*/  BAR.SYNC.DEFER_BLOCKING 0x1, 0x80 ;  /* 0x0042000000007b1d */ /* 0x004fec0000010000 */
[----:B------:R-:W-:Y:S05]  /*94e0*/  @P1 BRA `(.L_x_56) ;  /* 0x0000000000301947 */ /* 0x000fea0003800000 */
[----:B------:R-:W2:Y:S01]  /*94f0*/  S2UR UR10, SR_CTAID.X ;  /* 0x00000000000a79c3 */ /* 0x000ea20000002500 */
[----:B------:R-:W-:Y:S01]  /*9500*/  ULDC.64 UR4, c[0x0][0x198] ;  /* 0x0000660000047ab9 */ /* 0x000fe20000000a00 */
[----:B------:R-:W-:Y:S01]  /*9510*/  R2UR UR8, R16 ;  /* 0x00000000100872ca */ /* 0x000fe200000e0000 */
[----:B------:R-:W-:Y:S01]  /*9520*/  UIADD3 UR4, UP0, UR4, 0x670, URZ ;  /* 0x0000067004047890 */ /* 0x000fe2000ff1e03f */
[----:B------:R-:W-:Y:S01]  /*9530*/  UMOV UR9, URZ ;  /* 0x0000003f00097c82 */ /* 0x000fe20008000000 */
[----:B------:R-:W-:Y:S02]  /*9540*/  UMOV UR11, UR36 ;  /* 0x00000024000b7c82 */ /* 0x000fe40008000000 */
[----:B------:R-:W-:Y:S01]  /*9550*/  UIADD3.X UR5, URZ, UR5, URZ, UP0, !UPT ;  /* 0x000000053f057290 */ /* 0x000fe200087fe43f */
[----:B------:R-:W-:Y:S01]  /*9560*/  UMOV UR12, UR37 ;  /* 0x00000025000c7c82 */ /* 0x000fe20008000000 */
[----:B--2---:R-:W-:-:S09]  /*9570*/  USHF.L.U32 UR10, UR10, 0x6, URZ ;  /* 0x000000060a0a7899 */ /* 0x004fd2000800063f */
[----:B------:R2:W-:Y:S01]  /*9580*/  UTMASTG.4D [UR8], [UR4] ;  /* 0x00000008040073b5 */ /* 0x0005e20008018000 */
[----:B------:R0:W-:Y:S01]  /*9590*/  UTMACMDFLUSH ;  /* 0x00000000000079b7 */ /* 0x0001e20000000000 */
[----:B--2---:R-:W-:-:S04]  /*95a0*/  DEPBAR.LE SB0, 0x1 ;  /* 0x000080400000791a */ /* 0x004fc80000000000 */
.L_x_56:
[----:B------:R-:W-:Y:S05]  /*95b0*/  BSYNC B0 ;  /* 0x0000000000007941 */ /* 0x000fea0003800000 */
.L_x_55:
[----:B------:R-:W-:Y:S01]  /*95c0*/  BAR.SYNC.DEFER_BLOCKING 0x1, 0x80 ;  /* 0x0042000000007b1d */ /* 0x000fe20000010000 */
[----:B-1----:R-:W-:Y:S02]  /*95d0*/  F2FP.F16.F32.PACK_AB R4, R57, R56 ;  /* 0x000000383904723e */ /* 0x002fe400000000ff */
[----:B------:R-:W-:Y:S02]  /*95e0*/  F2FP.F16.F32.PACK_AB R5, R26, R27 ;  /* 0x0000001b1a05723e */ /* 0x000fe400000000ff */
[----:B------:R-:W-:Y:S01]  /*95f0*/  F2FP.F16.F32.PACK_AB R6, R61, R60 ;  /* 0x0000003c3d06723e */ /* 0x000fe200000000ff */
[----:B------:R-:W-:Y:S01]  /*9600*/  BSSY B0, `(.L_x_57) ;  /* 0x000001d000007945 */ /* 0x000fe20003800000 */
[----:B------:R-:W-:Y:S02]  /*9610*/  F2FP.F16.F32.PACK_AB R7, R28, R31 ;  /* 0x0000001f1c07723e */ /* 0x000fe400000000ff */
[----:B------:R-:W-:Y:S02]  /*9620*/  F2FP.F16.F32.PACK_AB R8, R65, R64 ;  /* 0x000000404108723e */ /* 0x000fe400000000ff */
[----:B------:R-:W-:-:S02]  /*9630*/  F2FP.F16.F32.PACK_AB R9, R30, R35 ;  /* 0x000000231e09723e */ /* 0x000fc400000000ff */
[----:B------:R-:W-:Y:S02]  /*9640*/  F2FP.F16.F32.PACK_AB R10, R69, R68 ;  /* 0x00000044450a723e */ /* 0x000fe400000000ff */
[----:B------:R-:W-:Y:S01]  /*9650*/  F2FP.F16.F32.PACK_AB R11, R32, R39 ;  /* 0x00000027200b723e */ /* 0x000fe200000000ff */
[----:B------:R1:W-:Y:S04]  /*9660*/  STSM.16.M88.4 [R3+0x1000], R12 ;  /* 0x0010000c03007844 */ /* 0x0003e80000000200 */
[----:B------:R1:W-:Y:S01]  /*9670*/  STSM.16.M88.4 [R0+0x1000], R20 ;  /* 0x0010001400007844 */ /* 0x0003e20000000200 */
        /* <DEDUP_REMOVED lines=9> */
[----:B------:R-:W-:Y:S01]  /*9710*/  R2UR UR8, R16 ;  /* 0x00000000100872ca */ /* 0x000fe200000e0000 */
[----:B------:R-:W-:Y:S01]  /*9720*/  ULDC.64 UR4, c[0x0][0x198] ;  /* 0x0000660000047ab9 */ /* 0x000fe20000000a00 */
[----:B------:R-:W-:Y:S01]  /*9730*/  UMOV UR9, 0x20 ;  /* 0x0000002000097882 */ /* 0x000fe20000000000 */
[----:B------:R-:W-:Y:S01]  /*9740*/  UIADD3 UR4, UP0, UR4, 0x670, URZ ;  /* 0x0000067004047890 */ /* 0x000fe2000ff1e03f */
[----:B------:R-:W-:Y:S01]  /*9750*/  UMOV UR11, UR36 ;  /* 0x00000024000b7c82 */ /* 0x000fe20008000000 */
[----:B------:R-:W-:Y:S02]  /*9760*/  UMOV UR12, UR37 ;  /* 0x00000025000c7c82 */ /* 0x000fe40008000000 */
[----:B------:R-:W-:-:S06]  /*9770*/  UIADD3.X UR5, URZ, UR5, URZ, UP0, !UPT ;  /* 0x000000053f057290 */ /* 0x000fcc00087fe43f */
[----:B------:R-:W-:Y:S02]  /*9780*/  UIADD3 UR8, UR8, 0x1000, URZ ;  /* 0x0000100008087890 */ /* 0x000fe4000fffe03f */
[----:B--2---:R-:W-:-:S09]  /*9790*/  USHF.L.U32 UR10, UR10, 0x6, URZ ;  /* 0x000000060a0a7899 */ /* 0x004fd2000800063f */
[----:B------:R2:W-:Y:S01]  /*97a0*/  UTMASTG.4D [UR8], [UR4] ;  /* 0x00000008040073b5 */ /* 0x0005e20008018000 */
[----:B------:R0:W-:Y:S01]  /*97b0*/  UTMACMDFLUSH ;  /* 0x00000000000079b7 */ /* 0x0001e20000000000 */
[----:B--2---:R-:W-:-:S04]  /*97c0*/  DEPBAR.LE SB0, 0x1 ;  /* 0x000080400000791a */ /* 0x004fc80000000000 */
.L_x_58:
[----:B------:R-:W-:Y:S05]  /*97d0*/  BSYNC B0 ;  /* 0x0000000000007941 */ /* 0x000fea0003800000 */
.L_x_57:
        /* <DEDUP_REMOVED lines=24> */
[----:B------:R-:W-:Y:S01]  /*9960*/  UMOV UR9, 0x40 ;  /* 0x0000004000097882 */ /* 0x000fe20000000000 */
[----:B------:R-:W-:Y:S02]  /*9970*/  UMOV UR11, UR36 ;  /* 0x00000024000b7c82 */ /* 0x000fe40008000000 */
[----:B------:R-:W-:Y:S01]  /*9980*/  UIADD3.X UR5, URZ, UR5, URZ, UP0, !UPT ;  /* 0x000000053f057290 */ /* 0x000fe200087fe43f */
[----:B------:R-:W-:Y:S01]  /*9990*/  UMOV UR12, UR37 ;  /* 0x00000025000c7c82 */ /* 0x000fe20008000000 */
[----:B--2---:R-:W-:-:S09]  /*99a0*/  USHF.L.U32 UR10, UR10, 0x6, URZ ;  /* 0x000000060a0a7899 */ /* 0x004fd2000800063f */
[----:B------:R2:W-:Y:S01]  /*99b0*/  UTMASTG.4D [UR8], [UR4] ;  /* 0x00000008040073b5 */ /* 0x0005e20008018000 */
[----:B------:R0:W-:Y:S01]  /*99c0*/  UTMACMDFLUSH ;  /* 0x00000000000079b7 */ /* 0x0001e20000000000 */
[----:B--2---:R-:W-:-:S04]  /*99d0*/  DEPBAR.LE SB0, 0x1 ;  /* 0x000080400000791a */ /* 0x004fc80000000000 */
.L_x_60:
[----:B------:R-:W-:Y:S05]  /*99e0*/  BSYNC B0 ;  /* 0x0000000000007941 */ /* 0x000fea0003800000 */
.L_x_59:
[----:B------:R-:W-:Y:S01]  /*99f0*/  BAR.SYNC.DEFER_BLOCKING 0x1, 0x80 ;  /* 0x0042000000007b1d */ /* 0x000fe20000010000 */
[----:B------:R-:W-:Y:S02]  /*9a00*/  F2FP.F16.F32.PACK_AB R88, R89, R88 ;  /* 0x000000585958723e */ /* 0x000fe400000000ff */
        /* <DEDUP_REMOVED lines=9> */
[----:B------:R2:W-:Y:S01]  /*9aa0*/  STSM.16.M88.4 [R19], R20 ;  /* 0x0000001413007844 */ /* 0x0005e20000000200 */
[----:B------:R-:W-:Y:S01]  /*9ab0*/  @!PT LDS RZ, [RZ] ;  /* 0x00000000fffff984 */ /* 0x000fe20000000800 */
[----:B------:R-:W-:Y:S01]  /*9ac0*/  @!PT LDS RZ, [RZ] ;  /* 0x00000000fffff984 */ /* 0x000fe20000000800 */
[----:B------:R-:W-:Y:S01]  /*9ad0*/  @!PT LDS RZ, [RZ] ;  /* 0x00000000fffff984 */ /* 0x000fe20000000800 */
[----:B------:R-:W-:Y:S01]  /*9ae0*/  @!PT LDS RZ, [RZ] ;  /* 0x00000000fffff984 */ /* 0x000fe20000000800 */
[----:B------:R3:W-:Y:S06]  /*9af0*/  MEMBAR.ALL.CTA ;  /* 0x0000000000007992 */ /* 0x0007ec0000008000 */
[----:B---3--:R-:W3:Y:S02]  /*9b00*/  FENCE.VIEW.ASYNC.S ;  /* 0x00000000000073c6 */ /* 0x008ee40000000000 */
[----:B---3--:R-:W-:Y:S06]  /*9b10*/  BAR.SYNC.DEFER_BLOCKING 0x1, 0x80 ;  /* 0x0042000000007b1d */ /* 0x008fec0000010000 */
[----:B------:R-:W-:Y:S05]  /*9b20*/  @P1 BRA `(.L_x_62) ;  /* 0x0000000000341947 */ /* 0x000fea0003800000 */
[----:B------:R-:W3:Y:S01]  /*9b30*/  S2UR UR10, SR_CTAID.X ;  /* 0x00000000000a79c3 */ /* 0x000ee20000002500 */
        /* <DEDUP_REMOVED lines=8> */
[----:B---3--:R-:W-:-:S09]  /*9bc0*/  USHF.L.U32 UR10, UR10, 0x6, URZ ;  /* 0x000000060a0a7899 */ /* 0x008fd2000800063f */
[----:B------:R3:W-:Y:S01]  /*9bd0*/  UTMASTG.4D [UR8], [UR4] ;  /* 0x00000008040073b5 */ /* 0x0007e20008018000 */
[----:B------:R0:W-:Y:S01]  /*9be0*/  UTMACMDFLUSH ;  /* 0x00000000000079b7 */ /* 0x0001e20000000000 */
[----:B---3--:R-:W-:-:S04]  /*9bf0*/  DEPBAR.LE SB0, 0x1 ;  /* 0x000080400000791a */ /* 0x008fc80000000000 */
.L_x_62:
[----:B------:R-:W-:Y:S05]  /*9c00*/  BSYNC B0 ;  /* 0x0000000000007941 */ /* 0x000fea0003800000 */
.L_x_61:
        /* <DEDUP_REMOVED lines=17> */
[----:B----4-:R-:W4:Y:S02]  /*9d20*/  FENCE.VIEW.ASYNC.S ;  /* 0x00000000000073c6 */ /* 0x010f240000000000 */
[----:B----4-:R-:W-:Y:S06]  /*9d30*/  BAR.SYNC.DEFER_BLOCKING 0x1, 0x80 ;  /* 0x0042000000007b1d */ /* 0x010fec0000010000 */
[----:B------:R-:W-:Y:S05]  /*9d40*/  @P1 BRA `(.L_x_64) ;  /* 0x0000000000301947 */ /* 0x000fea0003800000 */
[----:B------:R-:W4:Y:S01]  /*9d50*/  S2UR UR10, SR_CTAID.X ;  /* 0x00000000000a79c3 */ /* 0x000f220000002500 */
[----:B------:R-:W-:Y:S01]  /*9d60*/  ULDC.64 UR4, c[0x0][0x198] ;  /* 0x0000660000047ab9 */ /* 0x000fe20000000a00 */
[----:B------:R-:W-:Y:S01]  /*9d70*/  R2UR UR8, R16 ;  /* 0x00000000100872ca */ /* 0x000fe200000e0000 */
[----:B------:R-:W-:Y:S01]  /*9d80*/  UIADD3 UR4, UP0, UR4, 0x670, URZ ;  /* 0x0000067004047890 */ /* 0x000fe2000ff1e03f */
[----:B------:R-:W-:Y:S01]  /*9d90*/  UMOV UR9, 0x80 ;  /* 0x0000008000097882 */ /* 0x000fe20000000000 */
[----:B------:R-:W-:Y:S02]  /*9da0*/  UMOV UR11, UR36 ;  /* 0x00000024000b7c82 */ /* 0x000fe40008000000 */
[----:B------:R-:W-:Y:S01]  /*9db0*/  UIADD3.X UR5, URZ, UR5, URZ, UP0, !UPT ;  /* 0x000000053f057290 */ /* 0x000fe200087fe43f */
[----:B------:R-:W-:Y:S01]  /*9dc0*/  UMOV UR12, UR37 ;  /* 0x00000025000c7c82 */ /* 0x000fe20008000000 */
[----:B----4-:R-:W-:-:S09]  /*9dd0*/  USHF.L.U32 UR10, UR10, 0x6, URZ ;  /* 0x000000060a0a7899 */ /* 0x010fd2000800063f */
[----:B------:R4:W-:Y:S01]  /*9de0*/  UTMASTG.4D [UR8], [UR4] ;  /* 0x00000008040073b5 */ /* 0x0009e20008018000 */
[----:B------:R0:W-:Y:S01]  /*9df0*/  UTMACMDFLUSH ;  /* 0x00000000000079b7 */ /* 0x0001e20000000000 */
[----:B----4-:R-:W-:-:S04]  /*9e00*/  DEPBAR.LE SB0, 0x1 ;  /* 0x000080400000791a */ /* 0x010fc80000000000 */
.L_x_64:
[----:B------:R-:W-:Y:S05]  /*9e10*/  BSYNC B0 ;  /* 0x0000000000007941 */ /* 0x000fea0003800000 */
.L_x_63:
[----:B------:R-:W-:Y:S06]  /*9e20*/  BAR.SYNC.DEFER_BLOCKING 0x1, 0x80 ;  /* 0x0042000000007b1d */ /* 0x000fec0000010000 */
[----:B------:R-:W-:Y:S01]  /*9e30*/  BSSY B0, `(.L_x_65) ;  /* 0x0000017000007945 */ /* 0x000fe20003800000 */
[----:B------:R4:W-:Y:S04]  /*9e40*/  STSM.16.M88.4 [R3+0x1000], R104 ;  /* 0x0010006803007844 */ /* 0x0009e80000000200 */
[----:B------:R4:W-:Y:S01]  /*9e50*/  STSM.16.M88.4 [R19], R80 ;  /* 0x0000005013007844 */ /* 0x0009e20000000200 */
[----:B------:R-:W-:Y:S01]  /*9e60*/  @!PT LDS RZ, [RZ] ;  /* 0x00000000fffff984 */ /* 0x000fe20000000800 */
[----:B------:R-:W-:Y:S01]  /*9e70*/  @!PT LDS RZ, [RZ] ;  /* 0x00000000fffff984 */ /* 0x000fe20000000800 */
[----:B------:R-:W-:Y:S01]  /*9e80*/  @!PT LDS RZ, [RZ] ;  /* 0x00000000fffff984 */ /* 0x000fe20000000800 */
[----:B------:R-:W-:Y:S01]  /*9e90*/  @!PT LDS RZ, [RZ] ;  /* 0x00000000fffff984 */ /* 0x000fe20000000800 */
[----:B------:R5:W-:Y:S06]  /*9ea0*/  MEMBAR.ALL.CTA ;  /* 0x0000000000007992 */ /* 0x000bec0000008000 */
[----:B-----5:R-:W5:Y:S02]  /*9eb0*/  FENCE.VIEW.ASYNC.S ;  /* 0x00000000000073c6 */ /* 0x020f640000000000 */
[----:B-----5:R-:W-:Y:S06]  /*9ec0*/  BAR.SYNC.DEFER_BLOCKING 0x1, 0x80 ;  /* 0x0042000000007b1d */ /* 0x020fec0000010000 */
[----:B------:R-:W-:Y:S05]  /*9ed0*/  @P1 BRA `(.L_x_66) ;  /* 0x0000000000301947 */ /* 0x000fea0003800000 */
[----:B------:R-:W5:Y:S01]  /*9ee0*/  S2UR UR10, SR_CTAID.X ;  /* 0x00000000000a79c3 */ /* 0x000f620000002500 */
        /* <DEDUP_REMOVED lines=8> */
[----:B-----5:R-:W-:-:S09]  /*9f70*/  USHF.L.U32 UR10, UR10, 0x6, URZ ;  /* 0x000000060a0a7899 */ /* 0x020fd2000800063f */
[----:B------:R1:W-:Y:S02]  /*9f80*/  UTMASTG.4D [UR8], [UR4] ;  /* 0x00000008040073b5 */ /* 0x0003e40008018000 */
[----:B-1----:R0:W-:Y:S02]  /*9f90*/  UTMACMDFLUSH ;  /* 0x00000000000079b7 */ /* 0x0021e40000000000 */
.L_x_66:
[----:B------:R-:W-:Y:S05]  /*9fa0*/  BSYNC B0 ;  /* 0x0000000000007941 */ /* 0x000fea0003800000 */
.L_x_65:
[----:B------:R-:W-:-:S04]  /*9fb0*/  DEPBAR.LE SB0, 0x0 ;  /* 0x000080000000791a */ /* 0x000fc80000000000 */
[----:B------:R-:W-:Y:S05]  /*9fc0*/  EXIT ;  /* 0x000000000000794d */ /* 0x000fea0003800000 */
.L_x_7:
[----:B-1----:R1:W2:Y:S02]  /*9fd0*/  SYNCS.PHASECHK.TRANS64.TRYWAIT P2, [R3+URZ+0x36048], R0 ;  /* 0x03604800030075a7 */ /* 0x0022a4000804017f */
[----:B--2---:R-:W-:Y:S05]  /*9fe0*/  @!P2 NANOSLEEP.SYNCS 0x989680 ;  /* 0x009896800000a95d */ /* 0x004fea0003900000 */
[----:B------:R-:W2:Y:S02]  /*9ff0*/  @!P2 SYNCS.PHASECHK.TRANS64 P2, [R3+URZ+0x36048], R0 ;  /* 0x036048000300a5a7 */ /* 0x000ea4000804007f */
[----:B--2---:R-:W-:Y:S05]  /*a000*/  @!P2 BRA `(.L_x_7) ;  /* 0xfffffffc00f0a947 */ /* 0x004fea000383ffff */
[----:B------:R-:W-:Y:S05]  /*a010*/  BRA `(.L_x_67) ;  /* 0xffffff6400b07947 */ /* 0x000fea000383ffff */
.L_x_12:
[----:B-1----:R1:W2:Y:S02]  /*a020*/  SYNCS.PHASECHK.TRANS64.TRYWAIT P1, [R3+URZ+0x36020], R0 ;  /* 0x03602000030075a7 */ /* 0x0022a4000802017f */
[----:B--2---:R-:W-:Y:S05]  /*a030*/  @!P1 NANOSLEEP.SYNCS 0x989680 ;  /* 0x009896800000995d */ /* 0x004fea0003900000 */
[----:B------:R-:W2:Y:S02]  /*a040*/  @!P1 SYNCS.PHASECHK.TRANS64 P1, [R3+URZ+0x36020], R0 ;  /* 0x03602000030095a7 */ /* 0x000ea4000802007f */
[----:B--2---:R-:W-:Y:S05]  /*a050*/  @!P1 BRA `(.L_x_12) ;  /* 0xfffffffc00f09947 */ /* 0x004fea000383ffff */
[----:B------:R-:W-:Y:S05]  /*a060*/  BRA `(.L_x_68) ;  /* 0xffffff68007c7947 */ /* 0x000fea000383ffff */
.L_x_14:
[----:B-1----:R1:W2:Y:S02]  /*a070*/  SYNCS.PHASECHK.TRANS64.TRYWAIT P1, [R0+URZ+0x36020], R3 ;  /* 0x03602003000075a7 */ /* 0x0022a4000802017f */
[----:B--2---:R-:W-:Y:S05]  /*a080*/  @!P1 NANOSLEEP.SYNCS 0x989680 ;  /* 0x009896800000995d */ /* 0x004fea0003900000 */
[----:B------:R-:W2:Y:S02]  /*a090*/  @!P1 SYNCS.PHASECHK.TRANS64 P1, [R0+URZ+0x36020], R3 ;  /* 0x03602003000095a7 */ /* 0x000ea4000802007f */
[----:B--2---:R-:W-:Y:S05]  /*a0a0*/  @!P1 BRA `(.L_x_14) ;  /* 0xfffffffc00f09947 */ /* 0x004fea000383ffff */
[----:B------:R-:W-:Y:S05]  /*a0b0*/  BRA `(.L_x_69) ;  /* 0xffffff6c000c7947 */ /* 0x000fea000383ffff */
.L_x_17:
[----:B-1----:R1:W2:Y:S02]  /*a0c0*/  SYNCS.PHASECHK.TRANS64.TRYWAIT P1, [R2+URZ+0x36020], R3 ;  /* 0x03602003020075a7 */ /* 0x0022a4000802017f */
[----:B--2---:R-:W-:Y:S05]  /*a0d0*/  @!P1 NANOSLEEP.SYNCS 0x989680 ;  /* 0x009896800000995d */ /* 0x004fea0003900000 */
[----:B------:R-:W2:Y:S02]  /*a0e0*/  @!P1 SYNCS.PHASECHK.TRANS64 P1, [R2+URZ+0x36020], R3 ;  /* 0x03602003020095a7 */ /* 0x000ea4000802007f */
[----:B--2---:R-:W-:Y:S05]  /*a0f0*/  @!P1 BRA `(.L_x_17) ;  /* 0xfffffffc00f09947 */ /* 0x004fea000383ffff */
[----:B------:R-:W-:Y:S05]  /*a100*/  BRA `(.L_x_70) ;  /* 0xffffff6c00b87947 */ /* 0x000fea000383ffff */
.L_x_19:
[----:B-1----:R1:W2:Y:S02]  /*a110*/  SYNCS.PHASECHK.TRANS64.TRYWAIT P1, [R3+URZ+0x36020], R0 ;  /* 0x03602000030075a7 */ /* 0x0022a4000802017f */
[----:B--2---:R-:W-:Y:S05]  /*a120*/  @!P1 NANOSLEEP.SYNCS 0x989680 ;  /* 0x009896800000995d */ /* 0x004fea0003900000 */
[----:B------:R-:W2:Y:S02]  /*a130*/  @!P1 SYNCS.PHASECHK.TRANS64 P1, [R3+URZ+0x36020], R0 ;  /* 0x03602000030095a7 */ /* 0x000ea4000802007f */
[----:B--2---:R-:W-:Y:S05]  /*a140*/  @!P1 BRA `(.L_x_19) ;  /* 0xfffffffc00f09947 */ /* 0x004fea000383ffff */
[----:B------:R-:W-:Y:S05]  /*a150*/  BRA `(.L_x_71) ;  /* 0xffffff7000607947 */ /* 0x000fea000383ffff */
.L_x_21:
[----:B-1----:R1:W2:Y:S02]  /*a160*/  SYNCS.PHASECHK.TRANS64.TRYWAIT P1, [R16+URZ+0x36040], R93 ;  /* 0x0360405d100075a7 */ /* 0x0022a4000802017f */
[----:B--2---:R-:W-:Y:S05]  /*a170*/  @!P1 NANOSLEEP.SYNCS 0x989680 ;  /* 0x009896800000995d */ /* 0x004fea0003900000 */
[----:B------:R-:W2:Y:S02]  /*a180*/  @!P1 SYNCS.PHASECHK.TRANS64 P1, [R16+URZ+0x36040], R93 ;  /* 0x0360405d100095a7 */ /* 0x000ea4000802007f */
[----:B--2---:R-:W-:Y:S05]  /*a190*/  @!P1 BRA `(.L_x_21) ;  /* 0xfffffffc00f09947 */ /* 0x004fea000383ffff */
[----:B------:R-:W-:Y:S05]  /*a1a0*/  BRA `(.L_x_72) ;  /* 0xffffff7400107947 */ /* 0x000fea000383ffff */
.L_x_22:
[----:B--2---:R2:W3:Y:S02]  /*a1b0*/  SYNCS.PHASECHK.TRANS64.TRYWAIT P1, [R16+URZ+0x36000], R93 ;  /* 0x0360005d100075a7 */ /* 0x0044e4000802017f */
[----:B---3--:R-:W-:Y:S05]  /*a1c0*/  @!P1 NANOSLEEP.SYNCS 0x989680 ;  /* 0x009896800000995d */ /* 0x008fea0003900000 */
[----:B------:R-:W3:Y:S02]  /*a1d0*/  @!P1 SYNCS.PHASECHK.TRANS64 P1, [R16+URZ+0x36000], R93 ;  /* 0x0360005d100095a7 */ /* 0x000ee4000802007f */
[----:B---3--:R-:W-:Y:S05]  /*a1e0*/  @!P1 BRA `(.L_x_22) ;  /* 0xfffffffc00f09947 */ /* 0x008fea000383ffff */
[----:B------:R-:W-:Y:S05]  /*a1f0*/  BRA `(.L_x_73) ;  /* 0xffffff7400087947 */ /* 0x000fea000383ffff */
.L_x_23:
[----:B-1----:R1:W2:Y:S02]  /*a200*/  SYNCS.PHASECHK.TRANS64.TRYWAIT P6, [R16+URZ+0x36008], R93 ;  /* 0x0360085d100075a7 */ /* 0x0022a400080c017f */
[----:B--2---:R-:W-:Y:S05]  /*a210*/  @!P6 NANOSLEEP.SYNCS 0x989680 ;  /* 0x009896800000e95d */ /* 0x004fea0003900000 */
[----:B------:R-:W2:Y:S02]  /*a220*/  @!P6 SYNCS.PHASECHK.TRANS64 P6, [R16+URZ+0x36008], R93 ;  /* 0x0360085d1000e5a7 */ /* 0x000ea400080c007f */
[----:B--2---:R-:W-:Y:S05]  /*a230*/  @!P6 BRA `(.L_x_23) ;  /* 0xfffffffc00f0e947 */ /* 0x004fea000383ffff */
[----:B------:R-:W-:Y:S05]  /*a240*/  BRA `(.L_x_74) ;  /* 0xffffff8800887947 */ /* 0x000fea000383ffff */
.L_x_25:
[----:B--2---:R2:W3:Y:S02]  /*a250*/  SYNCS.PHASECHK.TRANS64.TRYWAIT P1, [R4+URZ+0x36000], R3 ;  /* 0x03600003040075a7 */ /* 0x0044e4000802017f */
[----:B---3--:R-:W-:Y:S05]  /*a260*/  @!P1 NANOSLEEP.SYNCS 0x989680 ;  /* 0x009896800000995d */ /* 0x008fea0003900000 */
[----:B------:R-:W3:Y:S02]  /*a270*/  @!P1 SYNCS.PHASECHK.TRANS64 P1, [R4+URZ+0x36000], R3 ;  /* 0x03600003040095a7 */ /* 0x000ee4000802007f */
[----:B---3--:R-:W-:Y:S05]  /*a280*/  @!P1 BRA `(.L_x_25) ;  /* 0xfffffffc00f09947 */ /* 0x008fea000383ffff */
[----:B------:R-:W-:Y:S05]  /*a290*/  BRA `(.L_x_75) ;  /* 0xffffffa0006c7947 */ /* 0x000fea000383ffff */
.L_x_28:
[----:B-1----:R1:W2:Y:S02]  /*a2a0*/  SYNCS.PHASECHK.TRANS64.TRYWAIT P2, [R3+URZ+0x36020], R4 ;  /* 0x03602004030075a7 */ /* 0x0022a4000804017f */
[----:B--2---:R-:W-:Y:S05]  /*a2b0*/  @!P2 NANOSLEEP.SYNCS 0x989680 ;  /* 0x009896800000a95d */ /* 0x004fea0003900000 */
[----:B------:R-:W2:Y:S02]  /*a2c0*/  @!P2 SYNCS.PHASECHK.TRANS64 P2, [R3+URZ+0x36020], R4 ;  /* 0x036020040300a5a7 */ /* 0x000ea4000804007f */
[----:B--2---:R-:W-:Y:S05]  /*a2d0*/  @!P2 BRA `(.L_x_28) ;  /* 0xfffffffc00f0a947 */ /* 0x004fea000383ffff */
[----:B------:R-:W-:Y:S05]  /*a2e0*/  BRA `(.L_x_76) ;  /* 0xffffffa800147947 */ /* 0x000fea000383ffff */
.L_x_31:
[----:B-1----:R1:W2:Y:S02]  /*a2f0*/  SYNCS.PHASECHK.TRANS64.TRYWAIT P4, [R197+URZ+0x36000], R194 ;  /* 0x036000c2c50075a7 */ /* 0x0022a4000808017f */
[----:B--2---:R-:W-:Y:S05]  /*a300*/  @!P4 NANOSLEEP.SYNCS 0x989680 ;  /* 0x009896800000c95d */ /* 0x004fea0003900000 */
[----:B------:R-:W2:Y:S02]  /*a310*/  @!P4 SYNCS.PHASECHK.TRANS64 P4, [R197+URZ+0x36000], R194 ;  /* 0x036000c2c500c5a7 */ /* 0x000ea4000808007f */
[----:B--2---:R-:W-:Y:S05]  /*a320*/  @!P4 BRA `(.L_x_31) ;  /* 0xfffffffc00f0c947 */ /* 0x004fea000383ffff */
[----:B------:R-:W-:Y:S05]  /*a330*/  BRA `(.L_x_77) ;  /* 0xffffffb000487947 */ /* 0x000fea000383ffff */
.L_x_35:
[----:B-1----:R1:W2:Y:S02]  /*a340*/  SYNCS.PHASECHK.TRANS64.TRYWAIT P1, [R120+URZ+0x36020], R121 ;  /* 0x03602079780075a7 */ /* 0x0022a4000802017f */
[----:B--2---:R-:W-:Y:S05]  /*a350*/  @!P1 NANOSLEEP.SYNCS 0x989680 ;  /* 0x009896800000995d */ /* 0x004fea0003900000 */
[----:B------:R-:W2:Y:S02]  /*a360*/  @!P1 SYNCS.PHASECHK.TRANS64 P1, [R120+URZ+0x36020], R121 ;  /* 0x03602079780095a7 */ /* 0x000ea4000802007f */
[----:B--2---:R-:W-:Y:S05]  /*a370*/  @!P1 BRA `(.L_x_35) ;  /* 0xfffffffc00f09947 */ /* 0x004fea000383ffff */
[----:B------:R-:W-:Y:S05]  /*a380*/  BRA `(.L_x_78) ;  /* 0xffffffd400547947 */ /* 0x000fea000383ffff */
        .weak           $__internal_0_$__cuda_sm20_rcp_rn_f32_slowpath
        .type           $__internal_0_$__cuda_sm20_rcp_rn_f32_slowpath,@function
        .size           $__internal_0_$__cuda_sm20_rcp_rn_f32_slowpath,(.L_x_84 - $__internal_0_$__cuda_sm20_rcp_rn_f32_slowpath)
$__internal_0_$__cuda_sm20_rcp_rn_f32_slowpath:
[----:B------:R-:W-:Y:S01]  /*a390*/  SHF.L.U32 R0, R2, 0x1, RZ ;  /* 0x0000000102007819 */ /* 0x000fe200000006ff */
[----:B------:R-:W-:Y:S03]  /*a3a0*/  BSSY B2, `(.L_x_79) ;  /* 0x0000030000027945 */ /* 0x000fe60003800000 */
[----:B------:R-:W-:-:S04]  /*a3b0*/  SHF.R.U32.HI R127, RZ, 0x18, R0 ;  /* 0x00000018ff7f7819 */ /* 0x000fc80000011600 */
[----:B------:R-:W-:-:S13]  /*a3c0*/  ISETP.NE.U32.AND P0, PT, R127, RZ, PT ;  /* 0x000000ff7f00720c */ /* 0x000fda0003f05070 */
[----:B------:R-:W-:Y:S05]  /*a3d0*/  @P0 BRA `(.L_x_80) ;  /* 0x0000000000280947 */ /* 0x000fea0003800000 */
[----:B------:R-:W-:-:S04]  /*a3e0*/  SHF.L.U32 R0, R2, 0x1, RZ ;  /* 0x0000000102007819 */ /* 0x000fc800000006ff */
[----:B------:R-:W-:-:S13]  /*a3f0*/  ISETP.NE.AND P0, PT, R0, RZ, PT ;  /* 0x000000ff0000720c */ /* 0x000fda0003f05270 */
[----:B------:R-:W-:Y:S01]  /*a400*/  @P0 FFMA R22, R2, 1.84467440737095516160e+19, RZ ;  /* 0x5f80000002160823 */ /* 0x000fe200000000ff */
[----:B------:R-:W-:Y:S08]  /*a410*/  @!P0 MUFU.RCP R5, R2 ;  /* 0x0000000200058308 */ /* 0x000ff00000001000 */
[----:B------:R-:W1:Y:S02]  /*a420*/  @P0 MUFU.RCP R23, R22 ;  /* 0x0000001600170308 */ /* 0x000e640000001000 */
[----:B-1----:R-:W-:-:S04]  /*a430*/  @P0 FFMA R0, R22, R23, -1 ;  /* 0xbf80000016000423 */ /* 0x002fc80000000017 */
[----:B------:R-:W-:-:S04]  /*a440*/  @P0 FADD.FTZ R0, -R0, -RZ ;  /* 0x800000ff00000221 */ /* 0x000fc80000010100 */
[----:B------:R-:W-:-:S04]  /*a450*/  @P0 FFMA R0, R23, R0, R23 ;  /* 0x0000000017000223 */ /* 0x000fc80000000017 */
[----:B------:R-:W-:Y:S01]  /*a460*/  @P0 FFMA R5, R0, 1.84467440737095516160e+19, RZ ;  /* 0x5f80000000050823 */ /* 0x000fe200000000ff */
[----:B------:R-:W-:Y:S06]  /*a470*/  BRA `(.L_x_81) ;  /* 0x0000000000887947 */ /* 0x000fec0003800000 */
.L_x_80:
[----:B------:R-:W-:-:S04]  /*a480*/  IADD3 R129, R127, -0xfd, RZ ;  /* 0xffffff037f817810 */ /* 0x000fc80007ffe0ff */
[----:B------:R-:W-:-:S13]  /*a490*/  ISETP.GT.U32.AND P0, PT, R129, 0x1, PT ;  /* 0x000000018100780c */ /* 0x000fda0003f04070 */
[----:B------:R-:W-:Y:S05]  /*a4a0*/  @P0 BRA `(.L_x_82) ;  /* 0x0000000000780947 */ /* 0x000fea0003800000 */
[----:B------:R-:W-:Y:S02]  /*a4b0*/  LOP3.LUT R0, R2, 0x7fffff, RZ, 0xc0, !PT ;  /* 0x007fffff02007812 */ /* 0x000fe400078ec0ff */
[----:B------:R-:W-:Y:S02]  /*a4c0*/  MOV R122, 0x3 ;  /* 0x00000003007a7802 */ /* 0x000fe40000000f00 */
[----:B------:R-:W-:Y:S02]  /*a4d0*/  LOP3.LUT R0, R0, 0x3f800000, RZ, 0xfc, !PT ;  /* 0x3f80000000007812 */ /* 0x000fe400078efcff */
[----:B------:R-:W-:Y:S02]  /*a4e0*/  SHF.L.U32 R122, R122, R129, RZ ;  /* 0x000000817a7a7219 */ /* 0x000fe400000006ff */
[----:B------:R-:W1:Y:S02]  /*a4f0*/  MUFU.RCP R5, R0 ;  /* 0x0000000000057308 */ /* 0x000e640000001000 */
[----:B-1----:R-:W-:-:S04]  /*a500*/  FFMA R22, R0, R5, -1 ;  /* 0xbf80000000167423 */ /* 0x002fc80000000005 */
[----:B------:R-:W-:-:S04]  /*a510*/  FADD.FTZ R22, -R22, -RZ ;  /* 0x800000ff16167221 */ /* 0x000fc80000010100 */
[CCC-:B------:R-:W-:Y:S01]  /*a520*/  FFMA.RM R23, R5.reuse, R22.reuse, R5.reuse ;  /* 0x0000001605177223 */ /* 0x1c0fe20000004005 */
[----:B------:R-:W-:-:S04]  /*a530*/  FFMA.RP R22, R5, R22, R5 ;  /* 0x0000001605167223 */ /* 0x000fc80000008005 */
[C---:B------:R-:W-:Y:S02]  /*a540*/  LOP3.LUT R5, R23.reuse, 0x7fffff, RZ, 0xc0, !PT ;  /* 0x007fffff17057812 */ /* 0x040fe400078ec0ff */
[----:B------:R-:W-:Y:S02]  /*a550*/  FSETP.NEU.FTZ.AND P0, PT, R23, R22, PT ;  /* 0x000000161700720b */ /* 0x000fe40003f1d000 */
[----:B------:R-:W-:Y:S02]  /*a560*/  LOP3.LUT R5, R5, 0x800000, RZ, 0xfc, !PT ;  /* 0x0080000005057812 */ /* 0x000fe400078efcff */
[----:B------:R-:W-:Y:S02]  /*a570*/  SEL R22, RZ, 0xffffffff, !P0 ;  /* 0xffffffffff167807 */ /* 0x000fe40004000000 */
[----:B------:R-:W-:Y:S02]  /*a580*/  LOP3.LUT R122, R122, R5, RZ, 0xc0, !PT ;  /* 0x000000057a7a7212 */ /* 0x000fe400078ec0ff */
[----:B------:R-:W-:-:S02]  /*a590*/  IADD3 R22, -R22, RZ, RZ ;  /* 0x000000ff16167210 */ /* 0x000fc40007ffe1ff */
[-C--:B------:R-:W-:Y:S02]  /*a5a0*/  SHF.R.U32.HI R122, RZ, R129.reuse, R122 ;  /* 0x00000081ff7a7219 */ /* 0x080fe4000001167a */
[----:B------:R-:W-:Y:S02]  /*a5b0*/  LOP3.LUT P1, RZ, R22, R129, R5, 0xf8, !PT ;  /* 0x0000008116ff7212 */ /* 0x000fe4000782f805 */
[C---:B------:R-:W-:Y:S02]  /*a5c0*/  LOP3.LUT P0, RZ, R122.reuse, 0x1, RZ, 0xc0, !PT ;  /* 0x000000017aff7812 */ /* 0x040fe4000780c0ff */
[----:B------:R-:W-:-:S04]  /*a5d0*/  LOP3.LUT P2, RZ, R122, 0x2, RZ, 0xc0, !PT ;  /* 0x000000027aff7812 */ /* 0x000fc8000784c0ff */
[----:B------:R-:W-:Y:S02]  /*a5e0*/  PLOP3.LUT P0, PT, P0, P1, P2, 0xe0, 0x0 ;  /* 0x000000000000781c */ /* 0x000fe40000703c20 */
[----:B------:R-:W-:Y:S02]  /*a5f0*/  LOP3.LUT P1, RZ, R2, 0x7fffff, RZ, 0xc0, !PT ;  /* 0x007fffff02ff7812 */ /* 0x000fe4000782c0ff */
[----:B------:R-:W-:-:S04]  /*a600*/  SEL R0, RZ, 0x1, !P0 ;  /* 0x00000001ff007807 */ /* 0x000fc80004000000 */
[----:B------:R-:W-:-:S04]  /*a610*/  IADD3 R0, -R0, RZ, RZ ;  /* 0x000000ff00007210 */ /* 0x000fc80007ffe1ff */
[----:B------:R-:W-:Y:S02]  /*a620*/  ISETP.GE.AND P0, PT, R0, RZ, PT ;  /* 0x000000ff0000720c */ /* 0x000fe40003f06270 */
[----:B------:R-:W-:-:S04]  /*a630*/  IADD3 R0, R127, -0xfc, RZ ;  /* 0xffffff047f007810 */ /* 0x000fc80007ffe0ff */
[----:B------:R-:W-:-:S07]  /*a640*/  SHF.R.U32.HI R5, RZ, R0, R5 ;  /* 0x00000000ff057219 */ /* 0x000fce0000011605 */
[----:B------:R-:W-:-:S04]  /*a650*/  @!P0 IADD3 R5, R5, 0x1, RZ ;  /* 0x0000000105058810 */ /* 0x000fc80007ffe0ff */
[----:B------:R-:W-:-:S04]  /*a660*/  @!P1 SHF.L.U32 R5, R5, 0x1, RZ ;  /* 0x0000000105059819 */ /* 0x000fc800000006ff */
[----:B------:R-:W-:Y:S01]  /*a670*/  LOP3.LUT R5, R5, 0x80000000, R2, 0xf8, !PT ;  /* 0x8000000005057812 */ /* 0x000fe200078ef802 */
[----:B------:R-:W-:Y:S06]  /*a680*/  BRA `(.L_x_81) ;  /* 0x0000000000047947 */ /* 0x000fec0003800000 */
.L_x_82:
[----:B------:R1:W2:Y:S02]  /*a690*/  MUFU.RCP R5, R2 ;  /* 0x0000000200057308 */ /* 0x0002a40000001000 */
.L_x_81:
[----:B------:R-:W-:Y:S05]  /*a6a0*/  BSYNC B2 ;  /* 0x0000000000027941 */ /* 0x000fea0003800000 */
.L_x_79:
[----:B------:R-:W-:Y:S02]  /*a6b0*/  MOV R22, R124 ;  /* 0x0000007c00167202 */ /* 0x000fe40000000f00 */
[----:B------:R-:W-:-:S04]  /*a6c0*/  MOV R23, 0x0 ;  /* 0x0000000000177802 */ /* 0x000fc80000000f00 */
[----:B-12---:R-:W-:Y:S05]  /*a6d0*/  RET.REL.NODEC R22 `(_ZN7cutlass13device_kernelINS_4fmha6kernel13FmhaKernelTmaINS1_10collective15FmhaMainloopTmaINS_6half_tEfN4cute5tupleIJNS7_1CILi64EEENS9_ILi128EEENS9_ILi192EEEEEENS4_13DefaultFusionEJEEENS4_15FmhaFwdEpilogueIS6_fNS8_IJSA_SC_SB_EEEEEJEEEEEvNT_6ParamsE) ;  /* 0xffffff5816487950 */ /* 0x006fea0003c3ffff */
.L_x_83:
[----:B------:R-:W-:-:S00]  /*a6e0*/  BRA `(.L_x_83) ;  /* 0xfffffffc00fc7947 */ /* 0x000fc0000383ffff */
[----:B------:R-:W-:-:S00]  /*a6f0*/  NOP ;  /* 0x0000000000007918 */ /* 0x000fc00000000000 */
        /* <DEDUP_REMOVED lines=8> */
.L_x_84:


//--------------------- .nv.global.init           --------------------------
	.section	.nv.global.init,"aw",@progbits
.nv.global.init:
	.type		$str$23,@object
	.size		$str$23,($str$24 - $str$23)
$str$23:
        /*0000*/ 	.byte	0x28, 0x61, 0x64, 0x64, 0x72, 0x65, 0x73, 0x73, 0x20, 0x26, 0x20, 0x6d, 0x61, 0x73, 0x6b, 0x29
        /*0010*/ 	.byte	0x20, 0x3d, 0x3d, 0x20, 0x30, 0x00
	.type		$str$24,@object
	.size		$str$24,(__unnamed_1 - $str$24)
$str$24:
        /*0016*/ 	.byte	0x2f, 0x74, 0x6d, 0x70, 0x2f, 0x63, 0x75, 0x74, 0x6c, 0x61, 0x73, 0x73, 0x5f, 0x73, 0x77, 0x65
        /*0026*/ 	.byte	0x65, 0x70, 0x5f, 0x73, 0x72, 0x63, 0x2f, 0x69, 0x6e, 0x63, 0x6c, 0x75, 0x64, 0x65, 0x2f, 0x63
        /*0036*/ 	.byte	0x75, 0x74, 0x65, 0x2f, 0x70, 0x6f, 0x69, 0x6e, 0x74, 0x65, 0x72, 0x5f, 0x66, 0x6c, 0x61, 0x67
        /*0046*/ 	.byte	0x67, 0x65, 0x64, 0x2e, 0x68, 0x70, 0x70, 0x00
	.type		__unnamed_1,@object
	.size		__unnamed_1,(__unnamed_2 - __unnamed_1)
__unnamed_1:
        /*004e*/ 	.byte	0x61, 0x75, 0x74, 0x6f, 0x20, 0x63, 0x75, 0x74, 0x65, 0x3a, 0x3a, 0x61, 0x73, 0x5f, 0x70, 0x6f
        /* <DEDUP_REMOVED lines=27> */
        /*020e*/ 	.byte	0x3e, 0x3e, 0x3e, 0x3e, 0x3e, 0x5d, 0x00
	.type		__unnamed_2,@object
	.size		__unnamed_2,(.L_1 - __unnamed_2)
__unnamed_2:
        /* <DEDUP_REMOVED lines=29> */
.L_1:


//--------------------- .nv.shared._ZN7cutlass13device_kernelINS_4fmha6kernel13FmhaKernelTmaINS1_10collective15FmhaMainloopTmaINS_6half_tEfN4cute5tupleIJNS7_1CILi64EEENS9_ILi128EEENS9_ILi192EEEEEENS4_13DefaultFusionEJEEENS4_15FmhaFwdEpilogueIS6_fNS8_IJSA_SC_SB_EEEEEJEEEEEvNT_6ParamsE --------------------------
	.section	.nv.shared._ZN7cutlass13device_kernelINS_4fmha6kernel13FmhaKernelTmaINS1_10collective15FmhaMainloopTmaINS_6half_tEfN4cute5tupleIJNS7_1CILi64EEENS9_ILi128EEENS9_ILi192EEEEEENS4_13DefaultFusionEJEEENS4_15FmhaFwdEpilogueIS6_fNS8_IJSA_SC_SB_EEEEEJEEEEEvNT_6ParamsE,"aw",@nobits
	.sectionflags	@""
	.align	16
	.zero		1024


//--------------------- .nv.shared.reserved.0     --------------------------
	.section	.nv.shared.reserved.0,"aw",@nobits
	.weak		__nv_reservedSMEM_offset_0_alias
	.size		__nv_reservedSMEM_offset_0_alias, 0, 0
	.other		__nv_reservedSMEM_offset_0_alias,@"STO_CUDA_RESERVED_SHARED STV_DEFAULT"
__nv_reservedSMEM_offset_0_alias:
	.zero		0


//--------------------- .nv.global                --------------------------
	.section	.nv.global,"aw",@nobits
.nv.global:
	.type		_ZN39_INTERNAL_c12cf1c4_4_k_cu_b4f5d9e9_28054cute1_E,@object
	.size		_ZN39_INTERNAL_c12cf1c4_4_k_cu_b4f5d9e9_28054cute1_E,(_ZN39_INTERNAL_c12cf1c4_4_k_cu_b4f5d9e9_28054cuda3std3__45__cpo6cbeginE - _ZN39_INTERNAL_c12cf1c4_4_k_cu_b4f5d9e9_28054cute1_E)
_ZN39_INTERNAL_c12cf1c4_4_k_cu_b4f5d9e9_28054cute1_E:
	.zero		1
	.type		_ZN39_INTERNAL_c12cf1c4_4_k_cu_b4f5d9e9_28054cuda3std3__45__cpo6cbeginE,@object
	.size		_ZN39_INTERNAL_c12cf1c4_4_k_cu_b4f5d9e9_28054cuda3std3__45__cpo6cbeginE,(_ZN39_INTERNAL_c12cf1c4_4_k_cu_b4f5d9e9_28054cuda3std3__48in_placeE - _ZN39_INTERNAL_c12cf1c4_4_k_cu_b4f5d9e9_28054cuda3std3__45__cpo6cbeginE)
_ZN39_INTERNAL_c12cf1c4_4_k_cu_b4f5d9e9_28054cuda3std3__45__cpo6cbeginE:
	.zero		1
	.type		_ZN39_INTERNAL_c12cf1c4_4_k_cu_b4f5d9e9_28054cuda3std3__48in_placeE,@object
	.size		_ZN39_INTERNAL_c12cf1c4_4_k_cu_b4f5d9e9_28054cuda3std3__48in_placeE,(_ZN39_INTERNAL_c12cf1c4_4_k_cu_b4f5d9e9_28054cuda3std6ranges3__45__cpo9iter_moveE - _ZN39_INTERNAL_c12cf1c4_4_k_cu_b4f5d9e9_28054cuda3std3__48in_placeE)
_ZN39_INTERNAL_c12cf1c4_4_k_cu_b4f5d9e9_28054cuda3std3__48in_placeE:
	.zero		1
	.type		_ZN39_INTERNAL_c12cf1c4_4_k_cu_b4f5d9e9_28054cuda3std6ranges3__45__cpo9iter_moveE,@object
	.size		_ZN39_INTERNAL_c12cf1c4_4_k_cu_b4f5d9e9_28054cuda3std6ranges3__45__cpo9iter_moveE,(_ZN39_INTERNAL_c12cf1c4_4_k_cu_b4f5d9e9_28054cuda3std3__45__cpo5beginE - _ZN39_INTERNAL_c12cf1c4_4_k_cu_b4f5d9e9_28054cuda3std6ranges3__45__cpo9iter_moveE)
_ZN39_INTERNAL_c12cf1c4_4_k_cu_b4f5d9e9_28054cuda3std6ranges3__45__cpo9iter_moveE:
	.zero		1
	.type		_ZN39_INTERNAL_c12cf1c4_4_k_cu_b4f5d9e9_28054cuda3std3__45__cpo5beginE,@object
	.size		_ZN39_INTERNAL_c12cf1c4_4_k_cu_b4f5d9e9_28054cuda3std3__45__cpo5beginE,(_ZN39_INTERNAL_c12cf1c4_4_k_cu_b4f5d9e9_28054cuda3std3__441_GLOBAL__N__c12cf1c4_4_k_cu_b4f5d9e9_28056ignoreE - _ZN39_INTERNAL_c12cf1c4_4_k_cu_b4f5d9e9_28054cuda3std3__45__cpo5beginE)
_ZN39_INTERNAL_c12cf1c4_4_k_cu_b4f5d9e9_28054cuda3std3__45__cpo5beginE:
	.zero		1
	.type		_ZN39_INTERNAL_c12cf1c4_4_k_cu_b4f5d9e9_28054cuda3std3__441_GLOBAL__N__c12cf1c4_4_k_cu_b4f5d9e9_28056ignoreE,@object
	.size		_ZN39_INTERNAL_c12cf1c4_4_k_cu_b4f5d9e9_28054cuda3std3__441_GLOBAL__N__c12cf1c4_4_k_cu_b4f5d9e9_28056ignoreE,(_ZN39_INTERNAL_c12cf1c4_4_k_cu_b4f5d9e9_28054cute7productE - _ZN39_INTERNAL_c12cf1c4_4_k_cu_b4f5d9e9_28054cuda3std3__441_GLOBAL__N__c12cf1c4_4_k_cu_b4f5d9e9_28056ignoreE)
_ZN39_INTERNAL_c12cf1c4_4_k_cu_b4f5d9e9_28054cuda3std3__441_GLOBAL__N__c12cf1c4_4_k_cu_b4f5d9e9_28056ignoreE:
	.zero		1
	.type		_ZN39_INTERNAL_c12cf1c4_4_k_cu_b4f5d9e9_28054cute7productE,@object
	.size		_ZN39_INTERNAL_c12cf1c4_4_k_cu_b4f5d9e9_28054cute7productE,(_ZN39_INTERNAL_c12cf1c4_4_k_cu_b4f5d9e9_28054cuda3std3__45__cpo3endE - _ZN39_INTERNAL_c12cf1c4_4_k_cu_b4f5d9e9_28054cute7productE)
_ZN39_INTERNAL_c12cf1c4_4_k_cu_b4f5d9e9_28054cute7productE:
	.zero		1
	.type		_ZN39_INTERNAL_c12cf1c4_4_k_cu_b4f5d9e9_28054cuda3std3__45__cpo3endE,@object
	.size		_ZN39_INTERNAL_c12cf1c4_4_k_cu_b4f5d9e9_28054cuda3std3__45__cpo3endE,(_ZN39_INTERNAL_c12cf1c4_4_k_cu_b4f5d9e9_28054cuda3std3__419piecewise_constructE - _ZN39_INTERNAL_c12cf1c4_4_k_cu_b4f5d9e9_28054cuda3std3__45__cpo3endE)
_ZN39_INTERNAL_c12cf1c4_4_k_cu_b4f5d9e9_28054cuda3std3__45__cpo3endE:
	.zero		1
	.type		_ZN39_INTERNAL_c12cf1c4_4_k_cu_b4f5d9e9_28054cuda3std3__419piecewise_constructE,@object
	.size		_ZN39_INTERNAL_c12cf1c4_4_k_cu_b4f5d9e9_28054cuda3std3__419piecewise_constructE,(_ZN39_INTERNAL_c12cf1c4_4_k_cu_b4f5d9e9_28054cuda3std3__45__cpo4cendE - _ZN39_INTERNAL_c12cf1c4_4_k_cu_b4f5d9e9_28054cuda3std3__419piecewise_constructE)
_ZN39_INTERNAL_c12cf1c4_4_k_cu_b4f5d9e9_28054cuda3std3__419piecewise_constructE:
	.zero		1
	.type		_ZN39_INTERNAL_c12cf1c4_4_k_cu_b4f5d9e9_28054cuda3std3__45__cpo4cendE,@object
	.size		_ZN39_INTERNAL_c12cf1c4_4_k_cu_b4f5d9e9_28054cuda3std3__45__cpo4cendE,(_ZN39_INTERNAL_c12cf1c4_4_k_cu_b4f5d9e9_28054cuda3std6ranges3__45__cpo4swapE - _ZN39_INTERNAL_c12cf1c4_4_k_cu_b4f5d9e9_28054cuda3std3__45__cpo4cendE)
_ZN39_INTERNAL_c12cf1c4_4_k_cu_b4f5d9e9_28054cuda3std3__45__cpo4cendE:
	.zero		1
	.type		_ZN39_INTERNAL_c12cf1c4_4_k_cu_b4f5d9e9_28054cuda3std6ranges3__45__cpo4swapE,@object
	.size		_ZN39_INTERNAL_c12cf1c4_4_k_cu_b4f5d9e9_28054cuda3std6ranges3__45__cpo4swapE,(.L_9 - _ZN39_INTERNAL_c12cf1c4_4_k_cu_b4f5d9e9_28054cuda3std6ranges3__45__cpo4swapE)
_ZN39_INTERNAL_c12cf1c4_4_k_cu_b4f5d9e9_28054cuda3std6ranges3__45__cpo4swapE:
	.zero		1
.L_9:


//--------------------- .nv.constant0._ZN7cutlass13device_kernelINS_4fmha6kernel13FmhaKernelTmaINS1_10collective15FmhaMainloopTmaINS_6half_tEfN4cute5tupleIJNS7_1CILi64EEENS9_ILi128EEENS9_ILi192EEEEEENS4_13DefaultFusionEJEEENS4_15FmhaFwdEpilogueIS6_fNS8_IJSA_SC_SB_EEEEEJEEEEEvNT_6ParamsE --------------------------
	.section	.nv.constant0._ZN7cutlass13device_kernelINS_4fmha6kernel13FmhaKernelTmaINS1_10collective15FmhaMainloopTmaINS_6half_tEfN4cute5tupleIJNS7_1CILi64EEENS9_ILi128EEENS9_ILi192EEEEEENS4_13DefaultFusionEJEEENS4_15FmhaFwdEpilogueIS6_fNS8_IJSA_SC_SB_EEEEEJEEEEEvNT_6ParamsE,"a",@progbits
	.sectionflags	@""
	.align	4
.nv.constant0._ZN7cutlass13device_kernelINS_4fmha6kernel13FmhaKernelTmaINS1_10collective15FmhaMainloopTmaINS_6half_tEfN4cute5tupleIJNS7_1CILi64EEENS9_ILi128EEENS9_ILi192EEEEEENS4_13DefaultFusionEJEEENS4_15FmhaFwdEpilogueIS6_fNS8_IJSA_SC_SB_EEEEEJEEEEEvNT_6ParamsE:
	.zero		2688


//--------------------- SYMBOLS --------------------------

	.type		.nv.reservedSmem.offset0,@object
	.size		.nv.reservedSmem.offset0,0x4
	.type		__assertfail,@function
